//
// Generated by NVIDIA NVVM Compiler
//
// Compiler Build ID: CL-36424714
// Cuda compilation tools, release 13.0, V13.0.88
// Based on NVVM 20.0.0
//

.version 9.0
.target sm_100
.address_size 64

	// .globl	_Z2p1Piiii
// _ZZ2p1PiiiiE6s_Dist has been demoted
// _ZZ2p2PiiiiE7s_pivot has been demoted
// _ZZ2p2PiiiiE6s_Dist has been demoted
// _ZZ2p3PiiiiiiE5s_row has been demoted
// _ZZ2p3PiiiiiiE5s_col has been demoted

.visible .entry _Z2p1Piiii(
	.param .u64 .ptr .align 1 _Z2p1Piiii_param_0,
	.param .u32 _Z2p1Piiii_param_1,
	.param .u32 _Z2p1Piiii_param_2,
	.param .u32 _Z2p1Piiii_param_3
)
{
	.reg .pred 	%p<10>;
	.reg .b32 	%r<404>;
	.reg .b64 	%rd<7>;
	// demoted variable
	.shared .align 4 .b8 _ZZ2p1PiiiiE6s_Dist[16384];
	ld.param.u64 	%rd3, [_Z2p1Piiii_param_0];
	ld.param.u32 	%r59, [_Z2p1Piiii_param_1];
	ld.param.u32 	%r58, [_Z2p1Piiii_param_2];
	ld.param.u32 	%r60, [_Z2p1Piiii_param_3];
	cvta.to.global.u64 	%rd4, %rd3;
	mov.u32 	%r1, %tid.y;
	mov.u32 	%r2, %tid.x;
	mul.lo.s32 	%r61, %r60, %r58;
	add.s32 	%r62, %r61, %r1;
	add.s32 	%r63, %r61, %r2;
	mad.lo.s32 	%r64, %r62, %r59, %r63;
	mul.wide.s32 	%rd5, %r64, 4;
	add.s64 	%rd1, %rd4, %rd5;
	ld.global.u32 	%r403, [%rd1];
	shl.b32 	%r65, %r1, 8;
	mov.u32 	%r66, _ZZ2p1PiiiiE6s_Dist;
	add.s32 	%r4, %r66, %r65;
	shl.b32 	%r67, %r2, 2;
	add.s32 	%r5, %r4, %r67;
	st.shared.u32 	[%r5], %r403;
	ld.global.u32 	%r402, [%rd1+128];
	st.shared.u32 	[%r5+128], %r402;
	add.s32 	%r68, %r62, 32;
	mad.lo.s32 	%r69, %r68, %r59, %r63;
	mul.wide.s32 	%rd6, %r69, 4;
	add.s64 	%rd2, %rd4, %rd6;
	ld.global.u32 	%r401, [%rd2];
	st.shared.u32 	[%r5+8192], %r401;
	ld.global.u32 	%r400, [%rd2+128];
	st.shared.u32 	[%r5+8320], %r400;
	setp.lt.s32 	%p1, %r58, 1;
	@%p1 bra 	$L__BB0_12;
	and.b32  	%r9, %r58, 7;
	setp.lt.u32 	%p2, %r58, 8;
	mov.b32 	%r394, 0;
	@%p2 bra 	$L__BB0_4;
	and.b32  	%r394, %r58, 2147483640;
	neg.s32 	%r384, %r394;
	add.s32 	%r73, %r65, %r66;
	add.s32 	%r383, %r73, 8192;
	add.s32 	%r75, %r67, %r66;
	add.s32 	%r382, %r75, 1024;
$L__BB0_3:
	.pragma "nounroll";
	bar.sync 	0;
	ld.shared.u32 	%r76, [%r5];
	ld.shared.u32 	%r77, [%r383+-8192];
	ld.shared.u32 	%r78, [%r382+-1024];
	add.s32 	%r79, %r78, %r77;
	min.s32 	%r80, %r76, %r79;
	st.shared.u32 	[%r5], %r80;
	ld.shared.u32 	%r81, [%r5+128];
	ld.shared.u32 	%r82, [%r383+-8192];
	ld.shared.u32 	%r83, [%r382+-896];
	add.s32 	%r84, %r83, %r82;
	min.s32 	%r85, %r81, %r84;
	st.shared.u32 	[%r5+128], %r85;
	ld.shared.u32 	%r86, [%r5+8192];
	ld.shared.u32 	%r87, [%r383];
	ld.shared.u32 	%r88, [%r382+-1024];
	add.s32 	%r89, %r88, %r87;
	min.s32 	%r90, %r86, %r89;
	st.shared.u32 	[%r5+8192], %r90;
	ld.shared.u32 	%r91, [%r5+8320];
	ld.shared.u32 	%r92, [%r383];
	ld.shared.u32 	%r93, [%r382+-896];
	add.s32 	%r94, %r93, %r92;
	min.s32 	%r95, %r91, %r94;
	st.shared.u32 	[%r5+8320], %r95;
	bar.sync 	0;
	ld.shared.u32 	%r96, [%r5];
	ld.shared.u32 	%r97, [%r383+-8188];
	ld.shared.u32 	%r98, [%r382+-768];
	add.s32 	%r99, %r98, %r97;
	min.s32 	%r100, %r96, %r99;
	st.shared.u32 	[%r5], %r100;
	ld.shared.u32 	%r101, [%r5+128];
	ld.shared.u32 	%r102, [%r383+-8188];
	ld.shared.u32 	%r103, [%r382+-640];
	add.s32 	%r104, %r103, %r102;
	min.s32 	%r105, %r101, %r104;
	st.shared.u32 	[%r5+128], %r105;
	ld.shared.u32 	%r106, [%r5+8192];
	ld.shared.u32 	%r107, [%r383+4];
	ld.shared.u32 	%r108, [%r382+-768];
	add.s32 	%r109, %r108, %r107;
	min.s32 	%r110, %r106, %r109;
	st.shared.u32 	[%r5+8192], %r110;
	ld.shared.u32 	%r111, [%r5+8320];
	ld.shared.u32 	%r112, [%r383+4];
	ld.shared.u32 	%r113, [%r382+-640];
	add.s32 	%r114, %r113, %r112;
	min.s32 	%r115, %r111, %r114;
	st.shared.u32 	[%r5+8320], %r115;
	bar.sync 	0;
	ld.shared.u32 	%r116, [%r5];
	ld.shared.u32 	%r117, [%r383+-8184];
	ld.shared.u32 	%r118, [%r382+-512];
	add.s32 	%r119, %r118, %r117;
	min.s32 	%r120, %r116, %r119;
	st.shared.u32 	[%r5], %r120;
	ld.shared.u32 	%r121, [%r5+128];
	ld.shared.u32 	%r122, [%r383+-8184];
	ld.shared.u32 	%r123, [%r382+-384];
	add.s32 	%r124, %r123, %r122;
	min.s32 	%r125, %r121, %r124;
	st.shared.u32 	[%r5+128], %r125;
	ld.shared.u32 	%r126, [%r5+8192];
	ld.shared.u32 	%r127, [%r383+8];
	ld.shared.u32 	%r128, [%r382+-512];
	add.s32 	%r129, %r128, %r127;
	min.s32 	%r130, %r126, %r129;
	st.shared.u32 	[%r5+8192], %r130;
	ld.shared.u32 	%r131, [%r5+8320];
	ld.shared.u32 	%r132, [%r383+8];
	ld.shared.u32 	%r133, [%r382+-384];
	add.s32 	%r134, %r133, %r132;
	min.s32 	%r135, %r131, %r134;
	st.shared.u32 	[%r5+8320], %r135;
	bar.sync 	0;
	ld.shared.u32 	%r136, [%r5];
	ld.shared.u32 	%r137, [%r383+-8180];
	ld.shared.u32 	%r138, [%r382+-256];
	add.s32 	%r139, %r138, %r137;
	min.s32 	%r140, %r136, %r139;
	st.shared.u32 	[%r5], %r140;
	ld.shared.u32 	%r141, [%r5+128];
	ld.shared.u32 	%r142, [%r383+-8180];
	ld.shared.u32 	%r143, [%r382+-128];
	add.s32 	%r144, %r143, %r142;
	min.s32 	%r145, %r141, %r144;
	st.shared.u32 	[%r5+128], %r145;
	ld.shared.u32 	%r146, [%r5+8192];
	ld.shared.u32 	%r147, [%r383+12];
	ld.shared.u32 	%r148, [%r382+-256];
	add.s32 	%r149, %r148, %r147;
	min.s32 	%r150, %r146, %r149;
	st.shared.u32 	[%r5+8192], %r150;
	ld.shared.u32 	%r151, [%r5+8320];
	ld.shared.u32 	%r152, [%r383+12];
	ld.shared.u32 	%r153, [%r382+-128];
	add.s32 	%r154, %r153, %r152;
	min.s32 	%r155, %r151, %r154;
	st.shared.u32 	[%r5+8320], %r155;
	bar.sync 	0;
	ld.shared.u32 	%r156, [%r5];
	ld.shared.u32 	%r157, [%r383+-8176];
	ld.shared.u32 	%r158, [%r382];
	add.s32 	%r159, %r158, %r157;
	min.s32 	%r160, %r156, %r159;
	st.shared.u32 	[%r5], %r160;
	ld.shared.u32 	%r161, [%r5+128];
	ld.shared.u32 	%r162, [%r383+-8176];
	ld.shared.u32 	%r163, [%r382+128];
	add.s32 	%r164, %r163, %r162;
	min.s32 	%r165, %r161, %r164;
	st.shared.u32 	[%r5+128], %r165;
	ld.shared.u32 	%r166, [%r5+8192];
	ld.shared.u32 	%r167, [%r383+16];
	ld.shared.u32 	%r168, [%r382];
	add.s32 	%r169, %r168, %r167;
	min.s32 	%r170, %r166, %r169;
	st.shared.u32 	[%r5+8192], %r170;
	ld.shared.u32 	%r171, [%r5+8320];
	ld.shared.u32 	%r172, [%r383+16];
	ld.shared.u32 	%r173, [%r382+128];
	add.s32 	%r174, %r173, %r172;
	min.s32 	%r175, %r171, %r174;
	st.shared.u32 	[%r5+8320], %r175;
	bar.sync 	0;
	ld.shared.u32 	%r176, [%r5];
	ld.shared.u32 	%r177, [%r383+-8172];
	ld.shared.u32 	%r178, [%r382+256];
	add.s32 	%r179, %r178, %r177;
	min.s32 	%r180, %r176, %r179;
	st.shared.u32 	[%r5], %r180;
	ld.shared.u32 	%r181, [%r5+128];
	ld.shared.u32 	%r182, [%r383+-8172];
	ld.shared.u32 	%r183, [%r382+384];
	add.s32 	%r184, %r183, %r182;
	min.s32 	%r185, %r181, %r184;
	st.shared.u32 	[%r5+128], %r185;
	ld.shared.u32 	%r186, [%r5+8192];
	ld.shared.u32 	%r187, [%r383+20];
	ld.shared.u32 	%r188, [%r382+256];
	add.s32 	%r189, %r188, %r187;
	min.s32 	%r190, %r186, %r189;
	st.shared.u32 	[%r5+8192], %r190;
	ld.shared.u32 	%r191, [%r5+8320];
	ld.shared.u32 	%r192, [%r383+20];
	ld.shared.u32 	%r193, [%r382+384];
	add.s32 	%r194, %r193, %r192;
	min.s32 	%r195, %r191, %r194;
	st.shared.u32 	[%r5+8320], %r195;
	bar.sync 	0;
	ld.shared.u32 	%r196, [%r5];
	ld.shared.u32 	%r197, [%r383+-8168];
	ld.shared.u32 	%r198, [%r382+512];
	add.s32 	%r199, %r198, %r197;
	min.s32 	%r200, %r196, %r199;
	st.shared.u32 	[%r5], %r200;
	ld.shared.u32 	%r201, [%r5+128];
	ld.shared.u32 	%r202, [%r383+-8168];
	ld.shared.u32 	%r203, [%r382+640];
	add.s32 	%r204, %r203, %r202;
	min.s32 	%r205, %r201, %r204;
	st.shared.u32 	[%r5+128], %r205;
	ld.shared.u32 	%r206, [%r5+8192];
	ld.shared.u32 	%r207, [%r383+24];
	ld.shared.u32 	%r208, [%r382+512];
	add.s32 	%r209, %r208, %r207;
	min.s32 	%r210, %r206, %r209;
	st.shared.u32 	[%r5+8192], %r210;
	ld.shared.u32 	%r211, [%r5+8320];
	ld.shared.u32 	%r212, [%r383+24];
	ld.shared.u32 	%r213, [%r382+640];
	add.s32 	%r214, %r213, %r212;
	min.s32 	%r215, %r211, %r214;
	st.shared.u32 	[%r5+8320], %r215;
	bar.sync 	0;
	ld.shared.u32 	%r216, [%r5];
	ld.shared.u32 	%r217, [%r383+-8164];
	ld.shared.u32 	%r218, [%r382+768];
	add.s32 	%r219, %r218, %r217;
	min.s32 	%r403, %r216, %r219;
	st.shared.u32 	[%r5], %r403;
	ld.shared.u32 	%r220, [%r5+128];
	ld.shared.u32 	%r221, [%r383+-8164];
	ld.shared.u32 	%r222, [%r382+896];
	add.s32 	%r223, %r222, %r221;
	min.s32 	%r402, %r220, %r223;
	st.shared.u32 	[%r5+128], %r402;
	ld.shared.u32 	%r224, [%r5+8192];
	ld.shared.u32 	%r225, [%r383+28];
	ld.shared.u32 	%r226, [%r382+768];
	add.s32 	%r227, %r226, %r225;
	min.s32 	%r401, %r224, %r227;
	st.shared.u32 	[%r5+8192], %r401;
	ld.shared.u32 	%r228, [%r5+8320];
	ld.shared.u32 	%r229, [%r383+28];
	ld.shared.u32 	%r230, [%r382+896];
	add.s32 	%r231, %r230, %r229;
	min.s32 	%r400, %r228, %r231;
	st.shared.u32 	[%r5+8320], %r400;
	add.s32 	%r384, %r384, 8;
	add.s32 	%r383, %r383, 32;
	add.s32 	%r382, %r382, 2048;
	setp.ne.s32 	%p3, %r384, 0;
	@%p3 bra 	$L__BB0_3;
$L__BB0_4:
	setp.eq.s32 	%p4, %r9, 0;
	@%p4 bra 	$L__BB0_12;
	and.b32  	%r29, %r58, 3;
	setp.lt.u32 	%p5, %r9, 4;
	@%p5 bra 	$L__BB0_7;
	bar.sync 	0;
	ld.shared.u32 	%r232, [%r5];
	shl.b32 	%r233, %r394, 2;
	add.s32 	%r234, %r4, %r233;
	ld.shared.u32 	%r235, [%r234];
	shl.b32 	%r236, %r394, 8;
	add.s32 	%r238, %r66, %r236;
	add.s32 	%r240, %r238, %r67;
	ld.shared.u32 	%r241, [%r240];
	add.s32 	%r242, %r241, %r235;
	min.s32 	%r243, %r232, %r242;
	st.shared.u32 	[%r5], %r243;
	ld.shared.u32 	%r244, [%r5+128];
	ld.shared.u32 	%r245, [%r234];
	ld.shared.u32 	%r246, [%r240+128];
	add.s32 	%r247, %r246, %r245;
	min.s32 	%r248, %r244, %r247;
	st.shared.u32 	[%r5+128], %r248;
	ld.shared.u32 	%r249, [%r5+8192];
	ld.shared.u32 	%r250, [%r234+8192];
	ld.shared.u32 	%r251, [%r240];
	add.s32 	%r252, %r251, %r250;
	min.s32 	%r253, %r249, %r252;
	st.shared.u32 	[%r5+8192], %r253;
	ld.shared.u32 	%r254, [%r5+8320];
	ld.shared.u32 	%r255, [%r234+8192];
	ld.shared.u32 	%r256, [%r240+128];
	add.s32 	%r257, %r256, %r255;
	min.s32 	%r258, %r254, %r257;
	st.shared.u32 	[%r5+8320], %r258;
	bar.sync 	0;
	ld.shared.u32 	%r259, [%r5];
	ld.shared.u32 	%r260, [%r234+4];
	ld.shared.u32 	%r261, [%r240+256];
	add.s32 	%r262, %r261, %r260;
	min.s32 	%r263, %r259, %r262;
	st.shared.u32 	[%r5], %r263;
	ld.shared.u32 	%r264, [%r5+128];
	ld.shared.u32 	%r265, [%r234+4];
	ld.shared.u32 	%r266, [%r240+384];
	add.s32 	%r267, %r266, %r265;
	min.s32 	%r268, %r264, %r267;
	st.shared.u32 	[%r5+128], %r268;
	ld.shared.u32 	%r269, [%r5+8192];
	ld.shared.u32 	%r270, [%r234+8196];
	ld.shared.u32 	%r271, [%r240+256];
	add.s32 	%r272, %r271, %r270;
	min.s32 	%r273, %r269, %r272;
	st.shared.u32 	[%r5+8192], %r273;
	ld.shared.u32 	%r274, [%r5+8320];
	ld.shared.u32 	%r275, [%r234+8196];
	ld.shared.u32 	%r276, [%r240+384];
	add.s32 	%r277, %r276, %r275;
	min.s32 	%r278, %r274, %r277;
	st.shared.u32 	[%r5+8320], %r278;
	bar.sync 	0;
	ld.shared.u32 	%r279, [%r5];
	ld.shared.u32 	%r280, [%r234+8];
	ld.shared.u32 	%r281, [%r240+512];
	add.s32 	%r282, %r281, %r280;
	min.s32 	%r283, %r279, %r282;
	st.shared.u32 	[%r5], %r283;
	ld.shared.u32 	%r284, [%r5+128];
	ld.shared.u32 	%r285, [%r234+8];
	ld.shared.u32 	%r286, [%r240+640];
	add.s32 	%r287, %r286, %r285;
	min.s32 	%r288, %r284, %r287;
	st.shared.u32 	[%r5+128], %r288;
	ld.shared.u32 	%r289, [%r5+8192];
	ld.shared.u32 	%r290, [%r234+8200];
	ld.shared.u32 	%r291, [%r240+512];
	add.s32 	%r292, %r291, %r290;
	min.s32 	%r293, %r289, %r292;
	st.shared.u32 	[%r5+8192], %r293;
	ld.shared.u32 	%r294, [%r5+8320];
	ld.shared.u32 	%r295, [%r234+8200];
	ld.shared.u32 	%r296, [%r240+640];
	add.s32 	%r297, %r296, %r295;
	min.s32 	%r298, %r294, %r297;
	st.shared.u32 	[%r5+8320], %r298;
	bar.sync 	0;
	ld.shared.u32 	%r299, [%r5];
	ld.shared.u32 	%r300, [%r234+12];
	ld.shared.u32 	%r301, [%r240+768];
	add.s32 	%r302, %r301, %r300;
	min.s32 	%r403, %r299, %r302;
	st.shared.u32 	[%r5], %r403;
	ld.shared.u32 	%r303, [%r5+128];
	ld.shared.u32 	%r304, [%r234+12];
	ld.shared.u32 	%r305, [%r240+896];
	add.s32 	%r306, %r305, %r304;
	min.s32 	%r402, %r303, %r306;
	st.shared.u32 	[%r5+128], %r402;
	ld.shared.u32 	%r307, [%r5+8192];
	ld.shared.u32 	%r308, [%r234+8204];
	ld.shared.u32 	%r309, [%r240+768];
	add.s32 	%r310, %r309, %r308;
	min.s32 	%r401, %r307, %r310;
	st.shared.u32 	[%r5+8192], %r401;
	ld.shared.u32 	%r311, [%r5+8320];
	ld.shared.u32 	%r312, [%r234+8204];
	ld.shared.u32 	%r313, [%r240+896];
	add.s32 	%r314, %r313, %r312;
	min.s32 	%r400, %r311, %r314;
	st.shared.u32 	[%r5+8320], %r400;
	add.s32 	%r394, %r394, 4;
$L__BB0_7:
	setp.eq.s32 	%p6, %r29, 0;
	@%p6 bra 	$L__BB0_12;
	setp.eq.s32 	%p7, %r29, 1;
	@%p7 bra 	$L__BB0_10;
	bar.sync 	0;
	ld.shared.u32 	%r315, [%r5];
	shl.b32 	%r316, %r394, 2;
	add.s32 	%r317, %r4, %r316;
	ld.shared.u32 	%r318, [%r317];
	shl.b32 	%r319, %r394, 8;
	add.s32 	%r321, %r66, %r319;
	add.s32 	%r323, %r321, %r67;
	ld.shared.u32 	%r324, [%r323];
	add.s32 	%r325, %r324, %r318;
	min.s32 	%r326, %r315, %r325;
	st.shared.u32 	[%r5], %r326;
	ld.shared.u32 	%r327, [%r5+128];
	ld.shared.u32 	%r328, [%r317];
	ld.shared.u32 	%r329, [%r323+128];
	add.s32 	%r330, %r329, %r328;
	min.s32 	%r331, %r327, %r330;
	st.shared.u32 	[%r5+128], %r331;
	ld.shared.u32 	%r332, [%r5+8192];
	ld.shared.u32 	%r333, [%r317+8192];
	ld.shared.u32 	%r334, [%r323];
	add.s32 	%r335, %r334, %r333;
	min.s32 	%r336, %r332, %r335;
	st.shared.u32 	[%r5+8192], %r336;
	ld.shared.u32 	%r337, [%r5+8320];
	ld.shared.u32 	%r338, [%r317+8192];
	ld.shared.u32 	%r339, [%r323+128];
	add.s32 	%r340, %r339, %r338;
	min.s32 	%r341, %r337, %r340;
	st.shared.u32 	[%r5+8320], %r341;
	bar.sync 	0;
	ld.shared.u32 	%r342, [%r5];
	ld.shared.u32 	%r343, [%r317+4];
	ld.shared.u32 	%r344, [%r323+256];
	add.s32 	%r345, %r344, %r343;
	min.s32 	%r403, %r342, %r345;
	st.shared.u32 	[%r5], %r403;
	ld.shared.u32 	%r346, [%r5+128];
	ld.shared.u32 	%r347, [%r317+4];
	ld.shared.u32 	%r348, [%r323+384];
	add.s32 	%r349, %r348, %r347;
	min.s32 	%r402, %r346, %r349;
	st.shared.u32 	[%r5+128], %r402;
	ld.shared.u32 	%r350, [%r5+8192];
	ld.shared.u32 	%r351, [%r317+8196];
	ld.shared.u32 	%r352, [%r323+256];
	add.s32 	%r353, %r352, %r351;
	min.s32 	%r401, %r350, %r353;
	st.shared.u32 	[%r5+8192], %r401;
	ld.shared.u32 	%r354, [%r5+8320];
	ld.shared.u32 	%r355, [%r317+8196];
	ld.shared.u32 	%r356, [%r323+384];
	add.s32 	%r357, %r356, %r355;
	min.s32 	%r400, %r354, %r357;
	st.shared.u32 	[%r5+8320], %r400;
	add.s32 	%r394, %r394, 2;
$L__BB0_10:
	and.b32  	%r358, %r58, 1;
	setp.eq.b32 	%p8, %r358, 1;
	not.pred 	%p9, %p8;
	@%p9 bra 	$L__BB0_12;
	bar.sync 	0;
	ld.shared.u32 	%r359, [%r5];
	shl.b32 	%r360, %r394, 2;
	add.s32 	%r361, %r4, %r360;
	ld.shared.u32 	%r362, [%r361];
	shl.b32 	%r363, %r394, 8;
	add.s32 	%r365, %r66, %r363;
	add.s32 	%r367, %r365, %r67;
	ld.shared.u32 	%r368, [%r367];
	add.s32 	%r369, %r368, %r362;
	min.s32 	%r403, %r359, %r369;
	st.shared.u32 	[%r5], %r403;
	ld.shared.u32 	%r370, [%r5+128];
	ld.shared.u32 	%r371, [%r361];
	ld.shared.u32 	%r372, [%r367+128];
	add.s32 	%r373, %r372, %r371;
	min.s32 	%r402, %r370, %r373;
	st.shared.u32 	[%r5+128], %r402;
	ld.shared.u32 	%r374, [%r5+8192];
	ld.shared.u32 	%r375, [%r361+8192];
	ld.shared.u32 	%r376, [%r367];
	add.s32 	%r377, %r376, %r375;
	min.s32 	%r401, %r374, %r377;
	st.shared.u32 	[%r5+8192], %r401;
	ld.shared.u32 	%r378, [%r5+8320];
	ld.shared.u32 	%r379, [%r361+8192];
	ld.shared.u32 	%r380, [%r367+128];
	add.s32 	%r381, %r380, %r379;
	min.s32 	%r400, %r378, %r381;
	st.shared.u32 	[%r5+8320], %r400;
$L__BB0_12:
	st.global.u32 	[%rd1], %r403;
	st.global.u32 	[%rd1+128], %r402;
	st.global.u32 	[%rd2], %r401;
	st.global.u32 	[%rd2+128], %r400;
	ret;

}
	// .globl	_Z2p2Piiii
.visible .entry _Z2p2Piiii(
	.param .u64 .ptr .align 1 _Z2p2Piiii_param_0,
	.param .u32 _Z2p2Piiii_param_1,
	.param .u32 _Z2p2Piiii_param_2,
	.param .u32 _Z2p2Piiii_param_3
)
{
	.reg .pred 	%p<38>;
	.reg .b32 	%r<372>;
	.reg .b64 	%rd<11>;
	// demoted variable
	.shared .align 4 .b8 _ZZ2p2PiiiiE7s_pivot[16384];
	// demoted variable
	.shared .align 4 .b8 _ZZ2p2PiiiiE6s_Dist[16384];
	ld.param.u64 	%rd3, [_Z2p2Piiii_param_0];
	ld.param.u32 	%r168, [_Z2p2Piiii_param_1];
	ld.param.u32 	%r169, [_Z2p2Piiii_param_2];
	ld.param.u32 	%r170, [_Z2p2Piiii_param_3];
	mov.u32 	%r1, %ctaid.x;
	setp.eq.s32 	%p1, %r1, %r170;
	@%p1 bra 	$L__BB1_95;
	cvta.to.global.u64 	%rd4, %rd3;
	mov.u32 	%r2, %tid.y;
	mov.u32 	%r3, %tid.x;
	mov.u32 	%r4, %ctaid.y;
	setp.eq.s32 	%p2, %r4, 0;
	selp.b32 	%r171, %r170, 0, %p2;
	mad.lo.s32 	%r172, %r4, %r1, %r171;
	selp.b32 	%r173, %r1, 0, %p2;
	mad.lo.s32 	%r174, %r170, %r4, %r173;
	mad.lo.s32 	%r175, %r172, %r169, %r2;
	mad.lo.s32 	%r176, %r174, %r169, %r3;
	mad.lo.s32 	%r177, %r175, %r168, %r176;
	mul.wide.s32 	%rd5, %r177, 4;
	add.s64 	%rd1, %rd4, %rd5;
	ld.global.u32 	%r178, [%rd1];
	shl.b32 	%r179, %r2, 8;
	mov.u32 	%r180, _ZZ2p2PiiiiE6s_Dist;
	add.s32 	%r5, %r180, %r179;
	shl.b32 	%r323, %r3, 2;
	add.s32 	%r6, %r5, %r323;
	st.shared.u32 	[%r6], %r178;
	ld.global.u32 	%r182, [%rd1+128];
	st.shared.u32 	[%r6+128], %r182;
	add.s32 	%r183, %r175, 32;
	mad.lo.s32 	%r184, %r183, %r168, %r176;
	mul.wide.s32 	%rd6, %r184, 4;
	add.s64 	%rd2, %rd4, %rd6;
	ld.global.u32 	%r185, [%rd2];
	st.shared.u32 	[%r6+8192], %r185;
	ld.global.u32 	%r186, [%rd2+128];
	st.shared.u32 	[%r6+8320], %r186;
	mul.lo.s32 	%r187, %r170, %r169;
	add.s32 	%r188, %r187, %r2;
	add.s32 	%r189, %r187, %r3;
	mad.lo.s32 	%r190, %r188, %r168, %r189;
	mul.wide.s32 	%rd7, %r190, 4;
	add.s64 	%rd8, %rd4, %rd7;
	ld.global.u32 	%r191, [%rd8];
	mov.u32 	%r192, _ZZ2p2PiiiiE7s_pivot;
	add.s32 	%r7, %r192, %r179;
	add.s32 	%r193, %r7, %r323;
	st.shared.u32 	[%r193], %r191;
	ld.global.u32 	%r194, [%rd8+128];
	st.shared.u32 	[%r193+128], %r194;
	add.s32 	%r195, %r188, 32;
	mad.lo.s32 	%r196, %r195, %r168, %r189;
	mul.wide.s32 	%rd9, %r196, 4;
	add.s64 	%rd10, %rd4, %rd9;
	ld.global.u32 	%r197, [%rd10];
	st.shared.u32 	[%r193+8192], %r197;
	ld.global.u32 	%r198, [%rd10+128];
	st.shared.u32 	[%r193+8320], %r198;
	bar.sync 	0;
	setp.lt.s32 	%p3, %r169, 1;
	ld.shared.u32 	%r371, [%r6];
	ld.shared.u32 	%r370, [%r6+128];
	ld.shared.u32 	%r369, [%r6+8192];
	ld.shared.u32 	%r368, [%r6+8320];
	@%p3 bra 	$L__BB1_94;
	and.b32  	%r12, %r169, 3;
	setp.lt.u32 	%p4, %r169, 4;
	mov.b32 	%r363, 0;
	@%p4 bra 	$L__BB1_53;
	and.b32  	%r363, %r169, 2147483644;
	neg.s32 	%r325, %r363;
	add.s32 	%r324, %r179, 8204;
$L__BB1_4:
	.pragma "nounroll";
	setp.eq.s32 	%p5, %r4, 0;
	add.s32 	%r24, %r192, %r324;
	add.s32 	%r25, %r180, %r323;
	add.s32 	%r26, %r180, %r324;
	add.s32 	%r27, %r192, %r323;
	@%p5 bra 	$L__BB1_6;
	ld.shared.u32 	%r203, [%r26+-8204];
	ld.shared.u32 	%r204, [%r27];
	add.s32 	%r330, %r204, %r203;
	bra.uni 	$L__BB1_7;
$L__BB1_6:
	ld.shared.u32 	%r205, [%r24+-8204];
	ld.shared.u32 	%r206, [%r25];
	add.s32 	%r330, %r206, %r205;
$L__BB1_7:
	min.s32 	%r31, %r371, %r330;
	st.shared.u32 	[%r6], %r31;
	@%p5 bra 	$L__BB1_9;
	ld.shared.u32 	%r207, [%r26+-8204];
	ld.shared.u32 	%r208, [%r27+128];
	add.s32 	%r331, %r208, %r207;
	bra.uni 	$L__BB1_10;
$L__BB1_9:
	ld.shared.u32 	%r209, [%r24+-8204];
	ld.shared.u32 	%r210, [%r25+128];
	add.s32 	%r331, %r210, %r209;
$L__BB1_10:
	min.s32 	%r35, %r370, %r331;
	st.shared.u32 	[%r6+128], %r35;
	@%p5 bra 	$L__BB1_12;
	ld.shared.u32 	%r211, [%r26+-12];
	ld.shared.u32 	%r212, [%r27];
	add.s32 	%r332, %r212, %r211;
	bra.uni 	$L__BB1_13;
$L__BB1_12:
	ld.shared.u32 	%r213, [%r24+-12];
	ld.shared.u32 	%r214, [%r25];
	add.s32 	%r332, %r214, %r213;
$L__BB1_13:
	min.s32 	%r39, %r369, %r332;
	st.shared.u32 	[%r6+8192], %r39;
	@%p5 bra 	$L__BB1_15;
	ld.shared.u32 	%r215, [%r26+-12];
	ld.shared.u32 	%r216, [%r27+128];
	add.s32 	%r333, %r216, %r215;
	bra.uni 	$L__BB1_16;
$L__BB1_15:
	ld.shared.u32 	%r217, [%r24+-12];
	ld.shared.u32 	%r218, [%r25+128];
	add.s32 	%r333, %r218, %r217;
$L__BB1_16:
	min.s32 	%r43, %r368, %r333;
	st.shared.u32 	[%r6+8320], %r43;
	@%p5 bra 	$L__BB1_18;
	ld.shared.u32 	%r219, [%r26+-8200];
	ld.shared.u32 	%r220, [%r27+256];
	add.s32 	%r334, %r220, %r219;
	bra.uni 	$L__BB1_19;
$L__BB1_18:
	ld.shared.u32 	%r221, [%r24+-8200];
	ld.shared.u32 	%r222, [%r25+256];
	add.s32 	%r334, %r222, %r221;
$L__BB1_19:
	min.s32 	%r47, %r31, %r334;
	st.shared.u32 	[%r6], %r47;
	@%p5 bra 	$L__BB1_21;
	ld.shared.u32 	%r223, [%r26+-8200];
	ld.shared.u32 	%r224, [%r27+384];
	add.s32 	%r335, %r224, %r223;
	bra.uni 	$L__BB1_22;
$L__BB1_21:
	ld.shared.u32 	%r225, [%r24+-8200];
	ld.shared.u32 	%r226, [%r25+384];
	add.s32 	%r335, %r226, %r225;
$L__BB1_22:
	min.s32 	%r51, %r35, %r335;
	st.shared.u32 	[%r6+128], %r51;
	@%p5 bra 	$L__BB1_24;
	ld.shared.u32 	%r227, [%r26+-8];
	ld.shared.u32 	%r228, [%r27+256];
	add.s32 	%r336, %r228, %r227;
	bra.uni 	$L__BB1_25;
$L__BB1_24:
	ld.shared.u32 	%r229, [%r24+-8];
	ld.shared.u32 	%r230, [%r25+256];
	add.s32 	%r336, %r230, %r229;
$L__BB1_25:
	min.s32 	%r55, %r39, %r336;
	st.shared.u32 	[%r6+8192], %r55;
	@%p5 bra 	$L__BB1_27;
	ld.shared.u32 	%r231, [%r26+-8];
	ld.shared.u32 	%r232, [%r27+384];
	add.s32 	%r337, %r232, %r231;
	bra.uni 	$L__BB1_28;
$L__BB1_27:
	ld.shared.u32 	%r233, [%r24+-8];
	ld.shared.u32 	%r234, [%r25+384];
	add.s32 	%r337, %r234, %r233;
$L__BB1_28:
	min.s32 	%r59, %r43, %r337;
	st.shared.u32 	[%r6+8320], %r59;
	@%p5 bra 	$L__BB1_30;
	ld.shared.u32 	%r235, [%r26+-8196];
	ld.shared.u32 	%r236, [%r27+512];
	add.s32 	%r338, %r236, %r235;
	bra.uni 	$L__BB1_31;
$L__BB1_30:
	ld.shared.u32 	%r237, [%r24+-8196];
	ld.shared.u32 	%r238, [%r25+512];
	add.s32 	%r338, %r238, %r237;
$L__BB1_31:
	min.s32 	%r63, %r47, %r338;
	st.shared.u32 	[%r6], %r63;
	@%p5 bra 	$L__BB1_33;
	ld.shared.u32 	%r239, [%r26+-8196];
	ld.shared.u32 	%r240, [%r27+640];
	add.s32 	%r339, %r240, %r239;
	bra.uni 	$L__BB1_34;
$L__BB1_33:
	ld.shared.u32 	%r241, [%r24+-8196];
	ld.shared.u32 	%r242, [%r25+640];
	add.s32 	%r339, %r242, %r241;
$L__BB1_34:
	min.s32 	%r67, %r51, %r339;
	st.shared.u32 	[%r6+128], %r67;
	@%p5 bra 	$L__BB1_36;
	ld.shared.u32 	%r243, [%r26+-4];
	ld.shared.u32 	%r244, [%r27+512];
	add.s32 	%r340, %r244, %r243;
	bra.uni 	$L__BB1_37;
$L__BB1_36:
	ld.shared.u32 	%r245, [%r24+-4];
	ld.shared.u32 	%r246, [%r25+512];
	add.s32 	%r340, %r246, %r245;
$L__BB1_37:
	min.s32 	%r71, %r55, %r340;
	st.shared.u32 	[%r6+8192], %r71;
	@%p5 bra 	$L__BB1_39;
	ld.shared.u32 	%r247, [%r26+-4];
	ld.shared.u32 	%r248, [%r27+640];
	add.s32 	%r341, %r248, %r247;
	bra.uni 	$L__BB1_40;
$L__BB1_39:
	ld.shared.u32 	%r249, [%r24+-4];
	ld.shared.u32 	%r250, [%r25+640];
	add.s32 	%r341, %r250, %r249;
$L__BB1_40:
	min.s32 	%r75, %r59, %r341;
	st.shared.u32 	[%r6+8320], %r75;
	@%p5 bra 	$L__BB1_42;
	ld.shared.u32 	%r251, [%r26+-8192];
	ld.shared.u32 	%r252, [%r27+768];
	add.s32 	%r342, %r252, %r251;
	bra.uni 	$L__BB1_43;
$L__BB1_42:
	ld.shared.u32 	%r253, [%r24+-8192];
	ld.shared.u32 	%r254, [%r25+768];
	add.s32 	%r342, %r254, %r253;
$L__BB1_43:
	min.s32 	%r371, %r63, %r342;
	st.shared.u32 	[%r6], %r371;
	@%p5 bra 	$L__BB1_45;
	ld.shared.u32 	%r255, [%r26+-8192];
	ld.shared.u32 	%r256, [%r27+896];
	add.s32 	%r343, %r256, %r255;
	bra.uni 	$L__BB1_46;
$L__BB1_45:
	ld.shared.u32 	%r257, [%r24+-8192];
	ld.shared.u32 	%r258, [%r25+896];
	add.s32 	%r343, %r258, %r257;
$L__BB1_46:
	min.s32 	%r370, %r67, %r343;
	st.shared.u32 	[%r6+128], %r370;
	@%p5 bra 	$L__BB1_48;
	ld.shared.u32 	%r259, [%r26];
	ld.shared.u32 	%r260, [%r27+768];
	add.s32 	%r344, %r260, %r259;
	bra.uni 	$L__BB1_49;
$L__BB1_48:
	ld.shared.u32 	%r261, [%r24];
	ld.shared.u32 	%r262, [%r25+768];
	add.s32 	%r344, %r262, %r261;
$L__BB1_49:
	min.s32 	%r369, %r71, %r344;
	st.shared.u32 	[%r6+8192], %r369;
	@%p5 bra 	$L__BB1_51;
	ld.shared.u32 	%r263, [%r26];
	ld.shared.u32 	%r264, [%r27+896];
	add.s32 	%r345, %r264, %r263;
	bra.uni 	$L__BB1_52;
$L__BB1_51:
	ld.shared.u32 	%r265, [%r24];
	ld.shared.u32 	%r266, [%r25+896];
	add.s32 	%r345, %r266, %r265;
$L__BB1_52:
	min.s32 	%r368, %r75, %r345;
	st.shared.u32 	[%r6+8320], %r368;
	add.s32 	%r325, %r325, 4;
	add.s32 	%r324, %r324, 16;
	add.s32 	%r323, %r323, 1024;
	setp.ne.s32 	%p21, %r325, 0;
	@%p21 bra 	$L__BB1_4;
$L__BB1_53:
	setp.eq.s32 	%p22, %r12, 0;
	@%p22 bra 	$L__BB1_94;
	shl.b32 	%r267, %r3, 2;
	add.s32 	%r100, %r192, %r267;
	add.s32 	%r101, %r180, %r267;
	setp.eq.s32 	%p23, %r12, 1;
	@%p23 bra 	$L__BB1_80;
	setp.eq.s32 	%p24, %r4, 0;
	shl.b32 	%r270, %r363, 2;
	add.s32 	%r102, %r7, %r270;
	shl.b32 	%r271, %r363, 8;
	add.s32 	%r103, %r101, %r271;
	add.s32 	%r104, %r5, %r270;
	add.s32 	%r105, %r100, %r271;
	@%p24 bra 	$L__BB1_57;
	ld.shared.u32 	%r272, [%r104];
	ld.shared.u32 	%r273, [%r105];
	add.s32 	%r351, %r273, %r272;
	bra.uni 	$L__BB1_58;
$L__BB1_57:
	ld.shared.u32 	%r274, [%r102];
	ld.shared.u32 	%r275, [%r103];
	add.s32 	%r351, %r275, %r274;
$L__BB1_58:
	setp.eq.s32 	%p25, %r4, 0;
	min.s32 	%r109, %r371, %r351;
	st.shared.u32 	[%r6], %r109;
	@%p25 bra 	$L__BB1_60;
	ld.shared.u32 	%r276, [%r104];
	ld.shared.u32 	%r277, [%r105+128];
	add.s32 	%r352, %r277, %r276;
	bra.uni 	$L__BB1_61;
$L__BB1_60:
	ld.shared.u32 	%r278, [%r102];
	ld.shared.u32 	%r279, [%r103+128];
	add.s32 	%r352, %r279, %r278;
$L__BB1_61:
	setp.eq.s32 	%p26, %r4, 0;
	min.s32 	%r113, %r370, %r352;
	st.shared.u32 	[%r6+128], %r113;
	@%p26 bra 	$L__BB1_63;
	ld.shared.u32 	%r280, [%r104+8192];
	ld.shared.u32 	%r281, [%r105];
	add.s32 	%r353, %r281, %r280;
	bra.uni 	$L__BB1_64;
$L__BB1_63:
	ld.shared.u32 	%r282, [%r102+8192];
	ld.shared.u32 	%r283, [%r103];
	add.s32 	%r353, %r283, %r282;
$L__BB1_64:
	setp.eq.s32 	%p27, %r4, 0;
	min.s32 	%r117, %r369, %r353;
	st.shared.u32 	[%r6+8192], %r117;
	@%p27 bra 	$L__BB1_66;
	ld.shared.u32 	%r284, [%r104+8192];
	ld.shared.u32 	%r285, [%r105+128];
	add.s32 	%r354, %r285, %r284;
	bra.uni 	$L__BB1_67;
$L__BB1_66:
	ld.shared.u32 	%r286, [%r102+8192];
	ld.shared.u32 	%r287, [%r103+128];
	add.s32 	%r354, %r287, %r286;
$L__BB1_67:
	setp.eq.s32 	%p28, %r4, 0;
	min.s32 	%r121, %r368, %r354;
	st.shared.u32 	[%r6+8320], %r121;
	@%p28 bra 	$L__BB1_69;
	ld.shared.u32 	%r288, [%r104+4];
	ld.shared.u32 	%r289, [%r105+256];
	add.s32 	%r355, %r289, %r288;
	bra.uni 	$L__BB1_70;
$L__BB1_69:
	ld.shared.u32 	%r290, [%r102+4];
	ld.shared.u32 	%r291, [%r103+256];
	add.s32 	%r355, %r291, %r290;
$L__BB1_70:
	setp.eq.s32 	%p29, %r4, 0;
	min.s32 	%r371, %r109, %r355;
	st.shared.u32 	[%r6], %r371;
	@%p29 bra 	$L__BB1_72;
	ld.shared.u32 	%r292, [%r104+4];
	ld.shared.u32 	%r293, [%r105+384];
	add.s32 	%r356, %r293, %r292;
	bra.uni 	$L__BB1_73;
$L__BB1_72:
	ld.shared.u32 	%r294, [%r102+4];
	ld.shared.u32 	%r295, [%r103+384];
	add.s32 	%r356, %r295, %r294;
$L__BB1_73:
	setp.eq.s32 	%p30, %r4, 0;
	min.s32 	%r370, %r113, %r356;
	st.shared.u32 	[%r6+128], %r370;
	@%p30 bra 	$L__BB1_75;
	ld.shared.u32 	%r296, [%r104+8196];
	ld.shared.u32 	%r297, [%r105+256];
	add.s32 	%r357, %r297, %r296;
	bra.uni 	$L__BB1_76;
$L__BB1_75:
	ld.shared.u32 	%r298, [%r102+8196];
	ld.shared.u32 	%r299, [%r103+256];
	add.s32 	%r357, %r299, %r298;
$L__BB1_76:
	setp.eq.s32 	%p31, %r4, 0;
	min.s32 	%r369, %r117, %r357;
	st.shared.u32 	[%r6+8192], %r369;
	@%p31 bra 	$L__BB1_78;
	ld.shared.u32 	%r300, [%r104+8196];
	ld.shared.u32 	%r301, [%r105+384];
	add.s32 	%r358, %r301, %r300;
	bra.uni 	$L__BB1_79;
$L__BB1_78:
	ld.shared.u32 	%r302, [%r102+8196];
	ld.shared.u32 	%r303, [%r103+384];
	add.s32 	%r358, %r303, %r302;
$L__BB1_79:
	min.s32 	%r368, %r121, %r358;
	st.shared.u32 	[%r6+8320], %r368;
	add.s32 	%r363, %r363, 2;
$L__BB1_80:
	and.b32  	%r304, %r169, 1;
	setp.eq.b32 	%p32, %r304, 1;
	not.pred 	%p33, %p32;
	@%p33 bra 	$L__BB1_94;
	setp.eq.s32 	%p34, %r4, 0;
	shl.b32 	%r305, %r363, 2;
	add.s32 	%r144, %r7, %r305;
	shl.b32 	%r306, %r363, 8;
	add.s32 	%r145, %r101, %r306;
	add.s32 	%r146, %r5, %r305;
	add.s32 	%r147, %r100, %r306;
	@%p34 bra 	$L__BB1_83;
	ld.shared.u32 	%r307, [%r146];
	ld.shared.u32 	%r308, [%r147];
	add.s32 	%r364, %r308, %r307;
	bra.uni 	$L__BB1_84;
$L__BB1_83:
	ld.shared.u32 	%r309, [%r144];
	ld.shared.u32 	%r310, [%r145];
	add.s32 	%r364, %r310, %r309;
$L__BB1_84:
	setp.eq.s32 	%p35, %r4, 0;
	min.s32 	%r371, %r371, %r364;
	st.shared.u32 	[%r6], %r371;
	@%p35 bra 	$L__BB1_86;
	ld.shared.u32 	%r311, [%r146];
	ld.shared.u32 	%r312, [%r147+128];
	add.s32 	%r365, %r312, %r311;
	bra.uni 	$L__BB1_87;
$L__BB1_86:
	ld.shared.u32 	%r313, [%r144];
	ld.shared.u32 	%r314, [%r145+128];
	add.s32 	%r365, %r314, %r313;
$L__BB1_87:
	setp.eq.s32 	%p36, %r4, 0;
	min.s32 	%r370, %r370, %r365;
	st.shared.u32 	[%r6+128], %r370;
	@%p36 bra 	$L__BB1_89;
	ld.shared.u32 	%r315, [%r146+8192];
	ld.shared.u32 	%r316, [%r147];
	add.s32 	%r366, %r316, %r315;
	bra.uni 	$L__BB1_90;
$L__BB1_89:
	ld.shared.u32 	%r317, [%r144+8192];
	ld.shared.u32 	%r318, [%r145];
	add.s32 	%r366, %r318, %r317;
$L__BB1_90:
	setp.eq.s32 	%p37, %r4, 0;
	min.s32 	%r369, %r369, %r366;
	st.shared.u32 	[%r6+8192], %r369;
	@%p37 bra 	$L__BB1_92;
	ld.shared.u32 	%r319, [%r146+8192];
	ld.shared.u32 	%r320, [%r147+128];
	add.s32 	%r367, %r320, %r319;
	bra.uni 	$L__BB1_93;
$L__BB1_92:
	ld.shared.u32 	%r321, [%r144+8192];
	ld.shared.u32 	%r322, [%r145+128];
	add.s32 	%r367, %r322, %r321;
$L__BB1_93:
	min.s32 	%r368, %r368, %r367;
	st.shared.u32 	[%r6+8320], %r368;
$L__BB1_94:
	st.global.u32 	[%rd1], %r371;
	st.global.u32 	[%rd1+128], %r370;
	st.global.u32 	[%rd2], %r369;
	st.global.u32 	[%rd2+128], %r368;
$L__BB1_95:
	ret;

}
	// .globl	_Z2p3Piiiiii
.visible .entry _Z2p3Piiiiii(
	.param .u64 .ptr .align 1 _Z2p3Piiiiii_param_0,
	.param .u32 _Z2p3Piiiiii_param_1,
	.param .u32 _Z2p3Piiiiii_param_2,
	.param .u32 _Z2p3Piiiiii_param_3,
	.param .u32 _Z2p3Piiiiii_param_4,
	.param .u32 _Z2p3Piiiiii_param_5
)
{
	.reg .pred 	%p<16>;
	.reg .b32 	%r<346>;
	.reg .b64 	%rd<15>;
	// demoted variable
	.shared .align 4 .b8 _ZZ2p3PiiiiiiE5s_row[16384];
	// demoted variable
	.shared .align 4 .b8 _ZZ2p3PiiiiiiE5s_col[16384];
	ld.param.u64 	%rd3, [_Z2p3Piiiiii_param_0];
	ld.param.u32 	%r75, [_Z2p3Piiiiii_param_1];
	ld.param.u32 	%r76, [_Z2p3Piiiiii_param_2];
	ld.param.u32 	%r77, [_Z2p3Piiiiii_param_3];
	ld.param.u32 	%r78, [_Z2p3Piiiiii_param_4];
	ld.param.u32 	%r79, [_Z2p3Piiiiii_param_5];
	mov.u32 	%r1, %ctaid.x;
	setp.eq.s32 	%p1, %r1, %r77;
	mov.u32 	%r2, %ctaid.y;
	setp.eq.s32 	%p2, %r2, %r77;
	or.pred  	%p3, %p1, %p2;
	@%p3 bra 	$L__BB2_15;
	setp.lt.u32 	%p4, %r1, %r78;
	add.s32 	%r81, %r79, %r78;
	setp.ge.u32 	%p5, %r1, %r81;
	or.pred  	%p6, %p4, %p5;
	@%p6 bra 	$L__BB2_15;
	cvta.to.global.u64 	%rd4, %rd3;
	mov.u32 	%r3, %tid.y;
	mov.u32 	%r4, %tid.x;
	mad.lo.s32 	%r82, %r76, %r1, %r3;
	mul.lo.s32 	%r83, %r82, %r75;
	mad.lo.s32 	%r84, %r76, %r2, %r4;
	add.s32 	%r85, %r83, %r84;
	mul.wide.s32 	%rd5, %r85, 4;
	add.s64 	%rd1, %rd4, %rd5;
	ld.global.u32 	%r345, [%rd1];
	ld.global.u32 	%r344, [%rd1+128];
	add.s32 	%r86, %r82, 32;
	mul.lo.s32 	%r87, %r86, %r75;
	add.s32 	%r88, %r87, %r84;
	mul.wide.s32 	%rd6, %r88, 4;
	add.s64 	%rd2, %rd4, %rd6;
	ld.global.u32 	%r343, [%rd2];
	ld.global.u32 	%r342, [%rd2+128];
	mul.lo.s32 	%r89, %r77, %r76;
	add.s32 	%r90, %r89, %r4;
	add.s32 	%r91, %r83, %r90;
	mul.wide.s32 	%rd7, %r91, 4;
	add.s64 	%rd8, %rd4, %rd7;
	ld.global.u32 	%r92, [%rd8];
	shl.b32 	%r93, %r3, 8;
	mov.u32 	%r94, _ZZ2p3PiiiiiiE5s_row;
	add.s32 	%r9, %r94, %r93;
	shl.b32 	%r95, %r4, 2;
	add.s32 	%r96, %r9, %r95;
	st.shared.u32 	[%r96], %r92;
	ld.global.u32 	%r97, [%rd8+128];
	st.shared.u32 	[%r96+128], %r97;
	add.s32 	%r98, %r87, %r90;
	mul.wide.s32 	%rd9, %r98, 4;
	add.s64 	%rd10, %rd4, %rd9;
	ld.global.u32 	%r99, [%rd10];
	st.shared.u32 	[%r96+8192], %r99;
	ld.global.u32 	%r100, [%rd10+128];
	st.shared.u32 	[%r96+8320], %r100;
	add.s32 	%r101, %r89, %r3;
	mad.lo.s32 	%r102, %r101, %r75, %r84;
	mul.wide.s32 	%rd11, %r102, 4;
	add.s64 	%rd12, %rd4, %rd11;
	ld.global.u32 	%r103, [%rd12];
	mov.u32 	%r104, _ZZ2p3PiiiiiiE5s_col;
	add.s32 	%r105, %r104, %r93;
	add.s32 	%r106, %r105, %r95;
	st.shared.u32 	[%r106], %r103;
	ld.global.u32 	%r107, [%rd12+128];
	st.shared.u32 	[%r106+128], %r107;
	add.s32 	%r108, %r101, 32;
	mad.lo.s32 	%r109, %r108, %r75, %r84;
	mul.wide.s32 	%rd13, %r109, 4;
	add.s64 	%rd14, %rd4, %rd13;
	ld.global.u32 	%r110, [%rd14];
	st.shared.u32 	[%r106+8192], %r110;
	ld.global.u32 	%r111, [%rd14+128];
	st.shared.u32 	[%r106+8320], %r111;
	bar.sync 	0;
	setp.lt.s32 	%p7, %r76, 1;
	@%p7 bra 	$L__BB2_14;
	and.b32  	%r10, %r76, 7;
	setp.lt.u32 	%p8, %r76, 8;
	mov.b32 	%r328, 0;
	@%p8 bra 	$L__BB2_6;
	and.b32  	%r328, %r76, 2147483640;
	neg.s32 	%r310, %r328;
	add.s32 	%r116, %r93, %r94;
	add.s32 	%r309, %r116, 8192;
	add.s32 	%r119, %r95, %r104;
	add.s32 	%r308, %r119, 1024;
$L__BB2_5:
	.pragma "nounroll";
	ld.shared.u32 	%r120, [%r309+-8192];
	ld.shared.u32 	%r121, [%r308+-1024];
	add.s32 	%r122, %r121, %r120;
	min.s32 	%r123, %r345, %r122;
	ld.shared.u32 	%r124, [%r308+-896];
	add.s32 	%r125, %r124, %r120;
	min.s32 	%r126, %r344, %r125;
	ld.shared.u32 	%r127, [%r309];
	add.s32 	%r128, %r121, %r127;
	min.s32 	%r129, %r343, %r128;
	add.s32 	%r130, %r124, %r127;
	min.s32 	%r131, %r342, %r130;
	ld.shared.u32 	%r132, [%r309+-8188];
	ld.shared.u32 	%r133, [%r308+-768];
	add.s32 	%r134, %r133, %r132;
	min.s32 	%r135, %r123, %r134;
	ld.shared.u32 	%r136, [%r308+-640];
	add.s32 	%r137, %r136, %r132;
	min.s32 	%r138, %r126, %r137;
	ld.shared.u32 	%r139, [%r309+4];
	add.s32 	%r140, %r133, %r139;
	min.s32 	%r141, %r129, %r140;
	add.s32 	%r142, %r136, %r139;
	min.s32 	%r143, %r131, %r142;
	ld.shared.u32 	%r144, [%r309+-8184];
	ld.shared.u32 	%r145, [%r308+-512];
	add.s32 	%r146, %r145, %r144;
	min.s32 	%r147, %r135, %r146;
	ld.shared.u32 	%r148, [%r308+-384];
	add.s32 	%r149, %r148, %r144;
	min.s32 	%r150, %r138, %r149;
	ld.shared.u32 	%r151, [%r309+8];
	add.s32 	%r152, %r145, %r151;
	min.s32 	%r153, %r141, %r152;
	add.s32 	%r154, %r148, %r151;
	min.s32 	%r155, %r143, %r154;
	ld.shared.u32 	%r156, [%r309+-8180];
	ld.shared.u32 	%r157, [%r308+-256];
	add.s32 	%r158, %r157, %r156;
	min.s32 	%r159, %r147, %r158;
	ld.shared.u32 	%r160, [%r308+-128];
	add.s32 	%r161, %r160, %r156;
	min.s32 	%r162, %r150, %r161;
	ld.shared.u32 	%r163, [%r309+12];
	add.s32 	%r164, %r157, %r163;
	min.s32 	%r165, %r153, %r164;
	add.s32 	%r166, %r160, %r163;
	min.s32 	%r167, %r155, %r166;
	ld.shared.u32 	%r168, [%r309+-8176];
	ld.shared.u32 	%r169, [%r308];
	add.s32 	%r170, %r169, %r168;
	min.s32 	%r171, %r159, %r170;
	ld.shared.u32 	%r172, [%r308+128];
	add.s32 	%r173, %r172, %r168;
	min.s32 	%r174, %r162, %r173;
	ld.shared.u32 	%r175, [%r309+16];
	add.s32 	%r176, %r169, %r175;
	min.s32 	%r177, %r165, %r176;
	add.s32 	%r178, %r172, %r175;
	min.s32 	%r179, %r167, %r178;
	ld.shared.u32 	%r180, [%r309+-8172];
	ld.shared.u32 	%r181, [%r308+256];
	add.s32 	%r182, %r181, %r180;
	min.s32 	%r183, %r171, %r182;
	ld.shared.u32 	%r184, [%r308+384];
	add.s32 	%r185, %r184, %r180;
	min.s32 	%r186, %r174, %r185;
	ld.shared.u32 	%r187, [%r309+20];
	add.s32 	%r188, %r181, %r187;
	min.s32 	%r189, %r177, %r188;
	add.s32 	%r190, %r184, %r187;
	min.s32 	%r191, %r179, %r190;
	ld.shared.u32 	%r192, [%r309+-8168];
	ld.shared.u32 	%r193, [%r308+512];
	add.s32 	%r194, %r193, %r192;
	min.s32 	%r195, %r183, %r194;
	ld.shared.u32 	%r196, [%r308+640];
	add.s32 	%r197, %r196, %r192;
	min.s32 	%r198, %r186, %r197;
	ld.shared.u32 	%r199, [%r309+24];
	add.s32 	%r200, %r193, %r199;
	min.s32 	%r201, %r189, %r200;
	add.s32 	%r202, %r196, %r199;
	min.s32 	%r203, %r191, %r202;
	ld.shared.u32 	%r204, [%r309+-8164];
	ld.shared.u32 	%r205, [%r308+768];
	add.s32 	%r206, %r205, %r204;
	min.s32 	%r345, %r195, %r206;
	ld.shared.u32 	%r207, [%r308+896];
	add.s32 	%r208, %r207, %r204;
	min.s32 	%r344, %r198, %r208;
	ld.shared.u32 	%r209, [%r309+28];
	add.s32 	%r210, %r205, %r209;
	min.s32 	%r343, %r201, %r210;
	add.s32 	%r211, %r207, %r209;
	min.s32 	%r342, %r203, %r211;
	add.s32 	%r310, %r310, 8;
	add.s32 	%r309, %r309, 32;
	add.s32 	%r308, %r308, 2048;
	setp.ne.s32 	%p9, %r310, 0;
	@%p9 bra 	$L__BB2_5;
$L__BB2_6:
	setp.eq.s32 	%p10, %r10, 0;
	@%p10 bra 	$L__BB2_14;
	and.b32  	%r38, %r76, 3;
	setp.lt.u32 	%p11, %r10, 4;
	@%p11 bra 	$L__BB2_9;
	shl.b32 	%r213, %r328, 2;
	add.s32 	%r214, %r9, %r213;
	ld.shared.u32 	%r215, [%r214];
	shl.b32 	%r216, %r328, 8;
	add.s32 	%r218, %r104, %r216;
	add.s32 	%r220, %r218, %r95;
	ld.shared.u32 	%r221, [%r220];
	add.s32 	%r222, %r221, %r215;
	min.s32 	%r223, %r345, %r222;
	ld.shared.u32 	%r224, [%r220+128];
	add.s32 	%r225, %r224, %r215;
	min.s32 	%r226, %r344, %r225;
	ld.shared.u32 	%r227, [%r214+8192];
	add.s32 	%r228, %r221, %r227;
	min.s32 	%r229, %r343, %r228;
	add.s32 	%r230, %r224, %r227;
	min.s32 	%r231, %r342, %r230;
	ld.shared.u32 	%r232, [%r214+4];
	ld.shared.u32 	%r233, [%r220+256];
	add.s32 	%r234, %r233, %r232;
	min.s32 	%r235, %r223, %r234;
	ld.shared.u32 	%r236, [%r220+384];
	add.s32 	%r237, %r236, %r232;
	min.s32 	%r238, %r226, %r237;
	ld.shared.u32 	%r239, [%r214+8196];
	add.s32 	%r240, %r233, %r239;
	min.s32 	%r241, %r229, %r240;
	add.s32 	%r242, %r236, %r239;
	min.s32 	%r243, %r231, %r242;
	ld.shared.u32 	%r244, [%r214+8];
	ld.shared.u32 	%r245, [%r220+512];
	add.s32 	%r246, %r245, %r244;
	min.s32 	%r247, %r235, %r246;
	ld.shared.u32 	%r248, [%r220+640];
	add.s32 	%r249, %r248, %r244;
	min.s32 	%r250, %r238, %r249;
	ld.shared.u32 	%r251, [%r214+8200];
	add.s32 	%r252, %r245, %r251;
	min.s32 	%r253, %r241, %r252;
	add.s32 	%r254, %r248, %r251;
	min.s32 	%r255, %r243, %r254;
	ld.shared.u32 	%r256, [%r214+12];
	ld.shared.u32 	%r257, [%r220+768];
	add.s32 	%r258, %r257, %r256;
	min.s32 	%r345, %r247, %r258;
	ld.shared.u32 	%r259, [%r220+896];
	add.s32 	%r260, %r259, %r256;
	min.s32 	%r344, %r250, %r260;
	ld.shared.u32 	%r261, [%r214+8204];
	add.s32 	%r262, %r257, %r261;
	min.s32 	%r343, %r253, %r262;
	add.s32 	%r263, %r259, %r261;
	min.s32 	%r342, %r255, %r263;
	add.s32 	%r328, %r328, 4;
$L__BB2_9:
	setp.eq.s32 	%p12, %r38, 0;
	@%p12 bra 	$L__BB2_14;
	setp.eq.s32 	%p13, %r38, 1;
	@%p13 bra 	$L__BB2_12;
	shl.b32 	%r265, %r328, 2;
	add.s32 	%r266, %r9, %r265;
	ld.shared.u32 	%r267, [%r266];
	shl.b32 	%r268, %r328, 8;
	add.s32 	%r270, %r104, %r268;
	add.s32 	%r272, %r270, %r95;
	ld.shared.u32 	%r273, [%r272];
	add.s32 	%r274, %r273, %r267;
	min.s32 	%r275, %r345, %r274;
	ld.shared.u32 	%r276, [%r272+128];
	add.s32 	%r277, %r276, %r267;
	min.s32 	%r278, %r344, %r277;
	ld.shared.u32 	%r279, [%r266+8192];
	add.s32 	%r280, %r273, %r279;
	min.s32 	%r281, %r343, %r280;
	add.s32 	%r282, %r276, %r279;
	min.s32 	%r283, %r342, %r282;
	ld.shared.u32 	%r284, [%r266+4];
	ld.shared.u32 	%r285, [%r272+256];
	add.s32 	%r286, %r285, %r284;
	min.s32 	%r345, %r275, %r286;
	ld.shared.u32 	%r287, [%r272+384];
	add.s32 	%r288, %r287, %r284;
	min.s32 	%r344, %r278, %r288;
	ld.shared.u32 	%r289, [%r266+8196];
	add.s32 	%r290, %r285, %r289;
	min.s32 	%r343, %r281, %r290;
	add.s32 	%r291, %r287, %r289;
	min.s32 	%r342, %r283, %r291;
	add.s32 	%r328, %r328, 2;
$L__BB2_12:
	and.b32  	%r292, %r76, 1;
	setp.eq.b32 	%p14, %r292, 1;
	not.pred 	%p15, %p14;
	@%p15 bra 	$L__BB2_14;
	shl.b32 	%r293, %r328, 2;
	add.s32 	%r294, %r9, %r293;
	ld.shared.u32 	%r295, [%r294];
	shl.b32 	%r296, %r328, 8;
	add.s32 	%r298, %r104, %r296;
	add.s32 	%r300, %r298, %r95;
	ld.shared.u32 	%r301, [%r300];
	add.s32 	%r302, %r301, %r295;
	min.s32 	%r345, %r345, %r302;
	ld.shared.u32 	%r303, [%r300+128];
	add.s32 	%r304, %r303, %r295;
	min.s32 	%r344, %r344, %r304;
	ld.shared.u32 	%r305, [%r294+8192];
	add.s32 	%r306, %r301, %r305;
	min.s32 	%r343, %r343, %r306;
	add.s32 	%r307, %r303, %r305;
	min.s32 	%r342, %r342, %r307;
$L__BB2_14:
	st.global.u32 	[%rd1], %r345;
	st.global.u32 	[%rd1+128], %r344;
	st.global.u32 	[%rd2], %r343;
	st.global.u32 	[%rd2+128], %r342;
$L__BB2_15:
	ret;

}


// ===== COMPILED SASS (sm_100) =====

	.target	sm_100

	.elftype	@"ET_EXEC"


//--------------------- .note.nv.tkinfo           --------------------------
	.section	.note.nv.tkinfo,"",@"SHT_NOTE"
	.sectionflags	@"SHF_NOTE_NV_TKINFO"
	.tkinfo
        /*0018*/ 	.word	0x00000002
        /*0030*/ 	.string	""
        /*0030*/ 	.string	"ptxas"
        /*0030*/ 	.string	"Cuda compilation tools, release 13.0, V13.0.88"
        /*0030*/ 	.string	"Build cuda_13.0.r13.0/compiler.36424714_0"
        /*0030*/ 	.string	"-arch sm_100 -m 64 "



//--------------------- .note.nv.cuinfo           --------------------------
	.section	.note.nv.cuinfo,"",@"SHT_NOTE"
	.sectionflags	@"SHF_NOTE_NV_CUINFO"
        /*0018*/ 	.short	0x0002
        /*001a*/ 	.short	0x0064
        /*001c*/ 	.short	0x0082
	.zero		2


//--------------------- .nv.info                  --------------------------
	.section	.nv.info,"",@"SHT_CUDA_INFO"
	.align	4


	//----- nvinfo : EIATTR_REGCOUNT
	.align		4
        /*0000*/ 	.byte	0x04, 0x2f
        /*0002*/ 	.short	(.L_1 - .L_0)
	.align		4
.L_0:
        /*0004*/ 	.word	index@(_Z2p1Piiii)
        /*0008*/ 	.word	0x00000018


	//----- nvinfo : EIATTR_FRAME_SIZE
	.align		4
.L_1:
        /*000c*/ 	.byte	0x04, 0x11
        /*000e*/ 	.short	(.L_3 - .L_2)
	.align		4
.L_2:
        /*0010*/ 	.word	index@(_Z2p1Piiii)
        /*0014*/ 	.word	0x00000000


	//----- nvinfo : EIATTR_REGCOUNT
	.align		4
.L_3:
        /*0018*/ 	.byte	0x04, 0x2f
        /*001a*/ 	.short	(.L_5 - .L_4)
	.align		4
.L_4:
        /*001c*/ 	.word	index@(_Z2p2Piiii)
        /*0020*/ 	.word	0x0000001d


	//----- nvinfo : EIATTR_FRAME_SIZE
	.align		4
.L_5:
        /*0024*/ 	.byte	0x04, 0x11
        /*0026*/ 	.short	(.L_7 - .L_6)
	.align		4
.L_6:
        /*0028*/ 	.word	index@(_Z2p2Piiii)
        /*002c*/ 	.word	0x00000000


	//----- nvinfo : EIATTR_REGCOUNT
	.align		4
.L_7:
        /*0030*/ 	.byte	0x04, 0x2f
        /*0032*/ 	.short	(.L_9 - .L_8)
	.align		4
.L_8:
        /*0034*/ 	.word	index@(_Z2p3Piiiiii)
        /*0038*/ 	.word	0x0000001f


	//----- nvinfo : EIATTR_FRAME_SIZE
	.align		4
.L_9:
        /*003c*/ 	.byte	0x04, 0x11
        /*003e*/ 	.short	(.L_11 - .L_10)
	.align		4
.L_10:
        /*0040*/ 	.word	index@(_Z2p3Piiiiii)
        /*0044*/ 	.word	0x00000000


	//----- nvinfo : EIATTR_MIN_STACK_SIZE
	.align		4
.L_11:
        /*0048*/ 	.byte	0x04, 0x12
        /*004a*/ 	.short	(.L_13 - .L_12)
	.align		4
.L_12:
        /*004c*/ 	.word	index@(_Z2p3Piiiiii)
        /*0050*/ 	.word	0x00000000


	//----- nvinfo : EIATTR_MIN_STACK_SIZE
	.align		4
.L_13:
        /*0054*/ 	.byte	0x04, 0x12
        /*0056*/ 	.short	(.L_15 - .L_14)
	.align		4
.L_14:
        /*0058*/ 	.word	index@(_Z2p2Piiii)
        /*005c*/ 	.word	0x00000000


	//----- nvinfo : EIATTR_MIN_STACK_SIZE
	.align		4
.L_15:
        /*0060*/ 	.byte	0x04, 0x12
        /*0062*/ 	.short	(.L_17 - .L_16)
	.align		4
.L_16:
        /*0064*/ 	.word	index@(_Z2p1Piiii)
        /*0068*/ 	.word	0x00000000
.L_17:


//--------------------- .nv.compat                --------------------------
	.section	.nv.compat,"",@"SHT_CUDA_COMPAT_INFO"
	.align	4
        /*0000*/ 	.byte	0x02, 0x09, 0x00, 0x00, 0x02, 0x02, 0x01, 0x00, 0x02, 0x05, 0x05, 0x00, 0x03, 0x07, 0x01, 0x01
        /*0010*/ 	.byte	0x02, 0x03, 0x00, 0x00, 0x02, 0x06, 0x01, 0x00, 0x04, 0x0b, 0x08, 0x00, 0x09, 0x00, 0x00, 0x00
        /*0020*/ 	.byte	0x00, 0x00, 0x00, 0x00


//--------------------- .nv.info._Z2p3Piiiiii     --------------------------
	.section	.nv.info._Z2p3Piiiiii,"",@"SHT_CUDA_INFO"
	.sectionflags	@""
	.align	4


	//----- nvinfo : EIATTR_CUDA_API_VERSION
	.align		4
        /*0000*/ 	.byte	0x04, 0x37
        /*0002*/ 	.short	(.L_19 - .L_18)
.L_18:
        /*0004*/ 	.word	0x00000082


	//----- nvinfo : EIATTR_KPARAM_INFO
	.align		4
.L_19:
        /*0008*/ 	.byte	0x04, 0x17
        /*000a*/ 	.short	(.L_21 - .L_20)
.L_20:
        /*000c*/ 	.word	0x00000000
        /*0010*/ 	.short	0x0005
        /*0012*/ 	.short	0x0018
        /*0014*/ 	.byte	0x00, 0xf0, 0x11, 0x00


	//----- nvinfo : EIATTR_KPARAM_INFO
	.align		4
.L_21:
        /*0018*/ 	.byte	0x04, 0x17
        /*001a*/ 	.short	(.L_23 - .L_22)
.L_22:
        /*001c*/ 	.word	0x00000000
        /*0020*/ 	.short	0x0004
        /*0022*/ 	.short	0x0014
        /*0024*/ 	.byte	0x00, 0xf0, 0x11, 0x00


	//----- nvinfo : EIATTR_KPARAM_INFO
	.align		4
.L_23:
        /*0028*/ 	.byte	0x04, 0x17
        /*002a*/ 	.short	(.L_25 - .L_24)
.L_24:
        /*002c*/ 	.word	0x00000000
        /*0030*/ 	.short	0x0003
        /*0032*/ 	.short	0x0010
        /*0034*/ 	.byte	0x00, 0xf0, 0x11, 0x00


	//----- nvinfo : EIATTR_KPARAM_INFO
	.align		4
.L_25:
        /*0038*/ 	.byte	0x04, 0x17
        /*003a*/ 	.short	(.L_27 - .L_26)
.L_26:
        /*003c*/ 	.word	0x00000000
        /*0040*/ 	.short	0x0002
        /*0042*/ 	.short	0x000c
        /*0044*/ 	.byte	0x00, 0xf0, 0x11, 0x00


	//----- nvinfo : EIATTR_KPARAM_INFO
	.align		4
.L_27:
        /*0048*/ 	.byte	0x04, 0x17
        /*004a*/ 	.short	(.L_29 - .L_28)
.L_28:
        /*004c*/ 	.word	0x00000000
        /*0050*/ 	.short	0x0001
        /*0052*/ 	.short	0x0008
        /*0054*/ 	.byte	0x00, 0xf0, 0x11, 0x00


	//----- nvinfo : EIATTR_KPARAM_INFO
	.align		4
.L_29:
        /*0058*/ 	.byte	0x04, 0x17
        /*005a*/ 	.short	(.L_31 - .L_30)
.L_30:
        /*005c*/ 	.word	0x00000000
        /*0060*/ 	.short	0x0000
        /*0062*/ 	.short	0x0000
        /*0064*/ 	.byte	0x00, 0xf5, 0x21, 0x00


	//----- nvinfo : EIATTR_SPARSE_MMA_MASK
	.align		4
.L_31:
        /*0068*/ 	.byte	0x03, 0x50
        /*006a*/ 	.short	0x0000


	//----- nvinfo : EIATTR_MAXREG_COUNT
	.align		4
        /*006c*/ 	.byte	0x03, 0x1b
        /*006e*/ 	.short	0x00ff


	//----- nvinfo : EIATTR_NUM_BARRIERS
	.align		4
        /*0070*/ 	.byte	0x02, 0x4c
        /*0072*/ 	.byte	0x01
	.zero		1


	//----- nvinfo : EIATTR_MERCURY_ISA_VERSION
	.align		4
        /*0074*/ 	.byte	0x03, 0x5f
        /*0076*/ 	.short	0x0101


	//----- nvinfo : EIATTR_VRC_CTA_INIT_COUNT
	.align		4
        /*0078*/ 	.byte	0x02, 0x4a
	.zero		1
	.zero		1


	//----- nvinfo : EIATTR_EXIT_INSTR_OFFSETS
	.align		4
        /*007c*/ 	.byte	0x04, 0x1c
        /*007e*/ 	.short	(.L_33 - .L_32)


	//   ....[0]....
.L_32:
        /*0080*/ 	.word	0x00000060


	//   ....[1]....
        /*0084*/ 	.word	0x000000c0


	//   ....[2]....
        /*0088*/ 	.word	0x00000d30


	//----- nvinfo : EIATTR_CBANK_PARAM_SIZE
	.align		4
.L_33:
        /*008c*/ 	.byte	0x03, 0x19
        /*008e*/ 	.short	0x001c


	//----- nvinfo : EIATTR_PARAM_CBANK
	.align		4
        /*0090*/ 	.byte	0x04, 0x0a
        /*0092*/ 	.short	(.L_35 - .L_34)
	.align		4
.L_34:
        /*0094*/ 	.word	index@(.nv.constant0._Z2p3Piiiiii)
        /*0098*/ 	.short	0x0380
        /*009a*/ 	.short	0x001c


	//----- nvinfo : EIATTR_SW_WAR
	.align		4
.L_35:
        /*009c*/ 	.byte	0x04, 0x36
        /*009e*/ 	.short	(.L_37 - .L_36)
.L_36:
        /*00a0*/ 	.word	0x00000008
.L_37:


//--------------------- .nv.info._Z2p2Piiii       --------------------------
	.section	.nv.info._Z2p2Piiii,"",@"SHT_CUDA_INFO"
	.sectionflags	@""
	.align	4


	//----- nvinfo : EIATTR_CUDA_API_VERSION
	.align		4
        /*0000*/ 	.byte	0x04, 0x37
        /*0002*/ 	.short	(.L_39 - .L_38)
.L_38:
        /*0004*/ 	.word	0x00000082


	//----- nvinfo : EIATTR_KPARAM_INFO
	.align		4
.L_39:
        /*0008*/ 	.byte	0x04, 0x17
        /*000a*/ 	.short	(.L_41 - .L_40)
.L_40:
        /*000c*/ 	.word	0x00000000
        /*0010*/ 	.short	0x0003
        /*0012*/ 	.short	0x0010
        /*0014*/ 	.byte	0x00, 0xf0, 0x11, 0x00


	//----- nvinfo : EIATTR_KPARAM_INFO
	.align		4
.L_41:
        /*0018*/ 	.byte	0x04, 0x17
        /*001a*/ 	.short	(.L_43 - .L_42)
.L_42:
        /*001c*/ 	.word	0x00000000
        /*0020*/ 	.short	0x0002
        /*0022*/ 	.short	0x000c
        /*0024*/ 	.byte	0x00, 0xf0, 0x11, 0x00


	//----- nvinfo : EIATTR_KPARAM_INFO
	.align		4
.L_43:
        /*0028*/ 	.byte	0x04, 0x17
        /*002a*/ 	.short	(.L_45 - .L_44)
.L_44:
        /*002c*/ 	.word	0x00000000
        /*0030*/ 	.short	0x0001
        /*0032*/ 	.short	0x0008
        /*0034*/ 	.byte	0x00, 0xf0, 0x11, 0x00


	//----- nvinfo : EIATTR_KPARAM_INFO
	.align		4
.L_45:
        /*0038*/ 	.byte	0x04, 0x17
        /*003a*/ 	.short	(.L_47 - .L_46)
.L_46:
        /*003c*/ 	.word	0x00000000
        /*0040*/ 	.short	0x0000
        /*0042*/ 	.short	0x0000
        /*0044*/ 	.byte	0x00, 0xf5, 0x21, 0x00


	//----- nvinfo : EIATTR_SPARSE_MMA_MASK
	.align		4
.L_47:
        /*0048*/ 	.byte	0x03, 0x50
        /*004a*/ 	.short	0x0000


	//----- nvinfo : EIATTR_MAXREG_COUNT
	.align		4
        /*004c*/ 	.byte	0x03, 0x1b
        /*004e*/ 	.short	0x00ff


	//----- nvinfo : EIATTR_NUM_BARRIERS
	.align		4
        /*0050*/ 	.byte	0x02, 0x4c
        /*0052*/ 	.byte	0x01
	.zero		1


	//----- nvinfo : EIATTR_MERCURY_ISA_VERSION
	.align		4
        /*0054*/ 	.byte	0x03, 0x5f
        /*0056*/ 	.short	0x0101


	//----- nvinfo : EIATTR_VRC_CTA_INIT_COUNT
	.align		4
        /*0058*/ 	.byte	0x02, 0x4a
	.zero		1
	.zero		1


	//----- nvinfo : EIATTR_EXIT_INSTR_OFFSETS
	.align		4
        /*005c*/ 	.byte	0x04, 0x1c
        /*005e*/ 	.short	(.L_49 - .L_48)


	//   ....[0]....
.L_48:
        /*0060*/ 	.word	0x00000040


	//   ....[1]....
        /*0064*/ 	.word	0x00001460


	//----- nvinfo : EIATTR_CBANK_PARAM_SIZE
	.align		4
.L_49:
        /*0068*/ 	.byte	0x03, 0x19
        /*006a*/ 	.short	0x0014


	//----- nvinfo : EIATTR_PARAM_CBANK
	.align		4
        /*006c*/ 	.byte	0x04, 0x0a
        /*006e*/ 	.short	(.L_51 - .L_50)
	.align		4
.L_50:
        /*0070*/ 	.word	index@(.nv.constant0._Z2p2Piiii)
        /*0074*/ 	.short	0x0380
        /*0076*/ 	.short	0x0014


	//----- nvinfo : EIATTR_SW_WAR
	.align		4
.L_51:
        /*0078*/ 	.byte	0x04, 0x36
        /*007a*/ 	.short	(.L_53 - .L_52)
.L_52:
        /*007c*/ 	.word	0x00000008
.L_53:


//--------------------- .nv.info._Z2p1Piiii       --------------------------
	.section	.nv.info._Z2p1Piiii,"",@"SHT_CUDA_INFO"
	.sectionflags	@""
	.align	4


	//----- nvinfo : EIATTR_CUDA_API_VERSION
	.align		4
        /*0000*/ 	.byte	0x04, 0x37
        /*0002*/ 	.short	(.L_55 - .L_54)
.L_54:
        /*0004*/ 	.word	0x00000082


	//----- nvinfo : EIATTR_KPARAM_INFO
	.align		4
.L_55:
        /*0008*/ 	.byte	0x04, 0x17
        /*000a*/ 	.short	(.L_57 - .L_56)
.L_56:
        /*000c*/ 	.word	0x00000000
        /*0010*/ 	.short	0x0003
        /*0012*/ 	.short	0x0010
        /*0014*/ 	.byte	0x00, 0xf0, 0x11, 0x00


	//----- nvinfo : EIATTR_KPARAM_INFO
	.align		4
.L_57:
        /*0018*/ 	.byte	0x04, 0x17
        /*001a*/ 	.short	(.L_59 - .L_58)
.L_58:
        /*001c*/ 	.word	0x00000000
        /*0020*/ 	.short	0x0002
        /*0022*/ 	.short	0x000c
        /*0024*/ 	.byte	0x00, 0xf0, 0x11, 0x00


	//----- nvinfo : EIATTR_KPARAM_INFO
	.align		4
.L_59:
        /*0028*/ 	.byte	0x04, 0x17
        /*002a*/ 	.short	(.L_61 - .L_60)
.L_60:
        /*002c*/ 	.word	0x00000000
        /*0030*/ 	.short	0x0001
        /*0032*/ 	.short	0x0008
        /*0034*/ 	.byte	0x00, 0xf0, 0x11, 0x00


	//----- nvinfo : EIATTR_KPARAM_INFO
	.align		4
.L_61:
        /*0038*/ 	.byte	0x04, 0x17
        /*003a*/ 	.short	(.L_63 - .L_62)
.L_62:
        /*003c*/ 	.word	0x00000000
        /*0040*/ 	.short	0x0000
        /*0042*/ 	.short	0x0000
        /*0044*/ 	.byte	0x00, 0xf5, 0x21, 0x00


	//----- nvinfo : EIATTR_SPARSE_MMA_MASK
	.align		4
.L_63:
        /*0048*/ 	.byte	0x03, 0x50
        /*004a*/ 	.short	0x0000


	//----- nvinfo : EIATTR_MAXREG_COUNT
	.align		4
        /*004c*/ 	.byte	0x03, 0x1b
        /*004e*/ 	.short	0x00ff


	//----- nvinfo : EIATTR_NUM_BARRIERS
	.align		4
        /*0050*/ 	.byte	0x02, 0x4c
        /*0052*/ 	.byte	0x01
	.zero		1


	//----- nvinfo : EIATTR_MERCURY_ISA_VERSION
	.align		4
        /*0054*/ 	.byte	0x03, 0x5f
        /*0056*/ 	.short	0x0101


	//----- nvinfo : EIATTR_VRC_CTA_INIT_COUNT
	.align		4
        /*0058*/ 	.byte	0x02, 0x4a
	.zero		1
	.zero		1


	//----- nvinfo : EIATTR_EXIT_INSTR_OFFSETS
	.align		4
        /*005c*/ 	.byte	0x04, 0x1c
        /*005e*/ 	.short	(.L_65 - .L_64)


	//   ....[0]....
.L_64:
        /*0060*/ 	.word	0x00001850


	//----- nvinfo : EIATTR_CBANK_PARAM_SIZE
	.align		4
.L_65:
        /*0064*/ 	.byte	0x03, 0x19
        /*0066*/ 	.short	0x0014


	//----- nvinfo : EIATTR_PARAM_CBANK
	.align		4
        /*0068*/ 	.byte	0x04, 0x0a
        /*006a*/ 	.short	(.L_67 - .L_66)
	.align		4
.L_66:
        /*006c*/ 	.word	index@(.nv.constant0._Z2p1Piiii)
        /*0070*/ 	.short	0x0380
        /*0072*/ 	.short	0x0014


	//----- nvinfo : EIATTR_SW_WAR
	.align		4
.L_67:
        /*0074*/ 	.byte	0x04, 0x36
        /*0076*/ 	.short	(.L_69 - .L_68)
.L_68:
        /*0078*/ 	.word	0x00000008
.L_69:


//--------------------- .nv.callgraph             --------------------------
	.section	.nv.callgraph,"",@"SHT_CUDA_CALLGRAPH"
	.align	4
	.sectionentsize	8
	.align		4
        /*0000*/ 	.word	0x00000000
	.align		4
        /*0004*/ 	.word	0xffffffff
	.align		4
        /*0008*/ 	.word	0x00000000
	.align		4
        /*000c*/ 	.word	0xfffffffe
	.align		4
        /*0010*/ 	.word	0x00000000
	.align		4
        /*0014*/ 	.word	0xfffffffd
	.align		4
        /*0018*/ 	.word	0x00000000
	.align		4
        /*001c*/ 	.word	0xfffffffc


//--------------------- .text._Z2p3Piiiiii        --------------------------
	.section	.text._Z2p3Piiiiii,"ax",@progbits
	.align	128
        .global         _Z2p3Piiiiii
        .type           _Z2p3Piiiiii,@function
        .size           _Z2p3Piiiiii,(.L_x_17 - _Z2p3Piiiiii)
        .other          _Z2p3Piiiiii,@"STO_CUDA_ENTRY STV_DEFAULT"
_Z2p3Piiiiii:
.text._Z2p3Piiiiii:
[----:B------:R-:W-:Y:S08]  /*0000*/  LDC R1, c[0x0][0x37c] ;  /* 0x0000df00ff017b82 */ /* 0x000ff00000000800 */
[----:B------:R-:W0:Y:S08]  /*0010*/  S2UR UR5, SR_CTAID.Y ;  /* 0x00000000000579c3 */ /* 0x000e300000002600 */
[----:B------:R-:W0:Y:S08]  /*0020*/  LDC R8, c[0x0][0x390] ;  /* 0x0000e400ff087b82 */ /* 0x000e300000000800 */
[----:B------:R-:W1:Y:S01]  /*0030*/  S2UR UR4, SR_CTAID.X ;  /* 0x00000000000479c3 */ /* 0x000e620000002500 */
[----:B0-----:R-:W-:-:S04]  /*0040*/  ISETP.NE.AND P0, PT, R8, UR5, PT ;  /* 0x0000000508007c0c */ /* 0x001fc8000bf05270 */
[----:B-1----:R-:W-:-:S13]  /*0050*/  ISETP.EQ.OR P0, PT, R8, UR4, !P0 ;  /* 0x0000000408007c0c */ /* 0x002fda000c702670 */
[----:B------:R-:W-:Y:S05]  /*0060*/  @P0 EXIT ;  /* 0x000000000000094d */ /* 0x000fea0003800000 */
[----:B------:R-:W0:Y:S01]  /*0070*/  LDC R2, c[0x0][0x394] ;  /* 0x0000e500ff027b82 */ /* 0x000e220000000800 */
[----:B------:R-:W0:Y:S02]  /*0080*/  LDCU UR6, c[0x0][0x398] ;  /* 0x00007300ff0677ac */ /* 0x000e240008000800 */
[----:B0-----:R-:W-:-:S05]  /*0090*/  VIADD R0, R2, UR6 ;  /* 0x0000000602007c36 */ /* 0x001fca0008000000 */
[----:B------:R-:W-:-:S04]  /*00a0*/  ISETP.LE.U32.AND P0, PT, R0, UR4, PT ;  /* 0x0000000400007c0c */ /* 0x000fc8000bf03070 */
[----:B------:R-:W-:-:S13]  /*00b0*/  ISETP.GT.U32.OR P0, PT, R2, UR4, P0 ;  /* 0x0000000402007c0c */ /* 0x000fda0008704470 */
[----:B------:R-:W-:Y:S05]  /*00c0*/  @P0 EXIT ;  /* 0x000000000000094d */ /* 0x000fea0003800000 */
[----:B------:R-:W0:Y:S01]  /*00d0*/  S2R R4, SR_TID.Y ;  /* 0x0000000000047919 */ /* 0x000e220000002200 */
[----:B------:R-:W0:Y:S01]  /*00e0*/  LDC.64 R18, c[0x0][0x388] ;  /* 0x0000e200ff127b82 */ /* 0x000e220000000a00 */
[----:B------:R-:W1:Y:S01]  /*00f0*/  LDCU.64 UR8, c[0x0][0x358] ;  /* 0x00006b00ff0877ac */ /* 0x000e620008000a00 */
[----:B------:R-:W2:Y:S06]  /*0100*/  S2R R0, SR_TID.X ;  /* 0x0000000000007919 */ /* 0x000eac0000002100 */
[----:B------:R-:W3:Y:S01]  /*0110*/  LDC.64 R2, c[0x0][0x380] ;  /* 0x0000e000ff027b82 */ /* 0x000ee20000000a00 */
[----:B0-----:R-:W-:-:S02]  /*0120*/  IMAD R17, R19, UR4, R4 ;  /* 0x0000000413117c24 */ /* 0x001fc4000f8e0204 */
[CC--:B--2---:R-:W-:Y:S02]  /*0130*/  IMAD R6, R8.reuse, R19.reuse, R0 ;  /* 0x0000001308067224 */ /* 0x0c4fe400078e0200 */
[----:B------:R-:W-:Y:S02]  /*0140*/  IMAD R8, R8, R19, R4 ;  /* 0x0000001308087224 */ /* 0x000fe400078e0204 */
[----:B------:R-:W-:Y:S02]  /*0150*/  VIADD R7, R17, 0x20 ;  /* 0x0000002011077836 */ /* 0x000fe40000000000 */
[----:B------:R-:W-:Y:S02]  /*0160*/  IMAD R5, R19, UR5, R0 ;  /* 0x0000000513057c24 */ /* 0x000fe4000f8e0200 */
[----:B------:R-:W-:Y:S02]  /*0170*/  VIADD R9, R8, 0x20 ;  /* 0x0000002008097836 */ /* 0x000fe40000000000 */
[----:B------:R-:W-:-:S02]  /*0180*/  IMAD R25, R17, R18, R6 ;  /* 0x0000001211197224 */ /* 0x000fc400078e0206 */
[-C--:B------:R-:W-:Y:S02]  /*0190*/  IMAD R27, R7, R18.reuse, R6 ;  /* 0x00000012071b7224 */ /* 0x080fe400078e0206 */
[-CC-:B------:R-:W-:Y:S02]  /*01a0*/  IMAD R11, R8, R18.reuse, R5.reuse ;  /* 0x00000012080b7224 */ /* 0x180fe400078e0205 */
[----:B------:R-:W-:Y:S02]  /*01b0*/  IMAD R9, R9, R18, R5 ;  /* 0x0000001209097224 */ /* 0x000fe400078e0205 */
[----:B---3--:R-:W-:-:S04]  /*01c0*/  IMAD.WIDE R24, R25, 0x4, R2 ;  /* 0x0000000419187825 */ /* 0x008fc800078e0202 */
[--C-:B------:R-:W-:Y:S01]  /*01d0*/  IMAD.WIDE R26, R27, 0x4, R2.reuse ;  /* 0x000000041b1a7825 */ /* 0x100fe200078e0202 */
[----:B-1----:R-:W2:Y:S03]  /*01e0*/  LDG.E R6, desc[UR8][R24.64] ;  /* 0x0000000818067981 */ /* 0x002ea6000c1e1900 */
[--C-:B------:R-:W-:Y:S01]  /*01f0*/  IMAD.WIDE R10, R11, 0x4, R2.reuse ;  /* 0x000000040b0a7825 */ /* 0x100fe200078e0202 */
[----:B------:R-:W3:Y:S03]  /*0200*/  LDG.E R12, desc[UR8][R24.64+0x80] ;  /* 0x00008008180c7981 */ /* 0x000ee6000c1e1900 */
[----:B------:R-:W-:Y:S01]  /*0210*/  IMAD.WIDE R8, R9, 0x4, R2 ;  /* 0x0000000409087825 */ /* 0x000fe200078e0202 */
[----:B------:R-:W4:Y:S04]  /*0220*/  LDG.E R13, desc[UR8][R26.64] ;  /* 0x000000081a0d7981 */ /* 0x000f28000c1e1900 */
[----:B------:R-:W4:Y:S04]  /*0230*/  LDG.E R15, desc[UR8][R26.64+0x80] ;  /* 0x000080081a0f7981 */ /* 0x000f28000c1e1900 */
[----:B------:R-:W4:Y:S04]  /*0240*/  LDG.E R14, desc[UR8][R10.64] ;  /* 0x000000080a0e7981 */ /* 0x000f28000c1e1900 */
[----:B------:R-:W4:Y:S04]  /*0250*/  LDG.E R20, desc[UR8][R10.64+0x80] ;  /* 0x000080080a147981 */ /* 0x000f28000c1e1900 */
[----:B------:R-:W4:Y:S04]  /*0260*/  LDG.E R22, desc[UR8][R8.64] ;  /* 0x0000000808167981 */ /* 0x000f28000c1e1900 */
[----:B------:R0:W4:Y:S01]  /*0270*/  LDG.E R23, desc[UR8][R8.64+0x80] ;  /* 0x0000800808177981 */ /* 0x000122000c1e1900 */
[----:B------:R-:W1:Y:S01]  /*0280*/  S2UR UR6, SR_CgaCtaId ;  /* 0x00000000000679c3 */ /* 0x000e620000008800 */
[----:B------:R-:W-:-:S02]  /*0290*/  UMOV UR4, 0x400 ;  /* 0x0000040000047882 */ /* 0x000fc40000000000 */
[----:B------:R-:W-:Y:S01]  /*02a0*/  UIADD3 UR5, UPT, UPT, UR4, 0x4000, URZ ;  /* 0x0000400004057890 */ /* 0x000fe2000fffe0ff */
[----:B------:R-:W-:Y:S01]  /*02b0*/  ISETP.GE.AND P0, PT, R19, 0x1, PT ;  /* 0x000000011300780c */ /* 0x000fe20003f06270 */
[-CC-:B------:R-:W-:Y:S02]  /*02c0*/  IMAD R17, R17, R18.reuse, R5.reuse ;  /* 0x0000001211117224 */ /* 0x180fe400078e0205 */
[----:B------:R-:W-:Y:S02]  /*02d0*/  IMAD R5, R7, R18, R5 ;  /* 0x0000001207057224 */ /* 0x000fe400078e0205 */
[--C-:B------:R-:W-:Y:S01]  /*02e0*/  IMAD.WIDE R16, R17, 0x4, R2.reuse ;  /* 0x0000000411107825 */ /* 0x100fe200078e0202 */
[----:B-1----:R-:W-:Y:S02]  /*02f0*/  ULEA UR4, UR6, UR4, 0x18 ;  /* 0x0000000406047291 */ /* 0x002fe4000f8ec0ff */
[----:B------:R-:W-:Y:S01]  /*0300*/  ULEA UR5, UR6, UR5, 0x18 ;  /* 0x0000000506057291 */ /* 0x000fe2000f8ec0ff */
[----:B------:R-:W-:Y:S01]  /*0310*/  IMAD.WIDE R2, R5, 0x4, R2 ;  /* 0x0000000405027825 */ /* 0x000fe200078e0202 */
[----:B------:R1:W5:Y:S02]  /*0320*/  LDG.E R25, desc[UR8][R16.64] ;  /* 0x0000000810197981 */ /* 0x000364000c1e1900 */
[----:B------:R-:W-:-:S02]  /*0330*/  LEA R21, R4, UR4, 0x8 ;  /* 0x0000000404157c11 */ /* 0x000fc4000f8e40ff */
[----:B0-----:R-:W-:Y:S01]  /*0340*/  LEA R9, R4, UR5, 0x8 ;  /* 0x0000000504097c11 */ /* 0x001fe2000f8e40ff */
[----:B------:R1:W5:Y:S02]  /*0350*/  LDG.E R7, desc[UR8][R16.64+0x80] ;  /* 0x0000800810077981 */ /* 0x000364000c1e1900 */
[C---:B------:R-:W-:Y:S02]  /*0360*/  IMAD R4, R0.reuse, 0x4, R21 ;  /* 0x0000000400047824 */ /* 0x040fe400078e0215 */
[----:B------:R-:W-:Y:S01]  /*0370*/  IMAD R9, R0, 0x4, R9 ;  /* 0x0000000400097824 */ /* 0x000fe200078e0209 */
[----:B------:R1:W5:Y:S04]  /*0380*/  LDG.E R5, desc[UR8][R2.64] ;  /* 0x0000000802057981 */ /* 0x000368000c1e1900 */
[----:B------:R1:W5:Y:S04]  /*0390*/  LDG.E R27, desc[UR8][R2.64+0x80] ;  /* 0x00008008021b7981 */ /* 0x000368000c1e1900 */
[----:B--2---:R1:W-:Y:S04]  /*03a0*/  STS [R4], R6 ;  /* 0x0000000604007388 */ /* 0x0043e80000000800 */
[----:B---3--:R1:W-:Y:S04]  /*03b0*/  STS [R4+0x80], R12 ;  /* 0x0000800c04007388 */ /* 0x0083e80000000800 */
[----:B----4-:R1:W-:Y:S04]  /*03c0*/  STS [R4+0x2000], R13 ;  /* 0x0020000d04007388 */ /* 0x0103e80000000800 */
[----:B------:R1:W-:Y:S04]  /*03d0*/  STS [R4+0x2080], R15 ;  /* 0x0020800f04007388 */ /* 0x0003e80000000800 */
[----:B------:R1:W-:Y:S04]  /*03e0*/  STS [R9], R14 ;  /* 0x0000000e09007388 */ /* 0x0003e80000000800 */
[----:B------:R1:W-:Y:S04]  /*03f0*/  STS [R9+0x80], R20 ;  /* 0x0000801409007388 */ /* 0x0003e80000000800 */
[----:B------:R1:W-:Y:S04]  /*0400*/  STS [R9+0x2000], R22 ;  /* 0x0020001609007388 */ /* 0x0003e80000000800 */
[----:B------:R1:W-:Y:S01]  /*0410*/  STS [R9+0x2080], R23 ;  /* 0x0020801709007388 */ /* 0x0003e20000000800 */
[----:B------:R-:W-:Y:S06]  /*0420*/  BAR.SYNC.DEFER_BLOCKING 0x0 ;  /* 0x0000000000007b1d */ /* 0x000fec0000010000 */
[----:B------:R-:W-:Y:S05]  /*0430*/  @!P0 BRA `(.L_x_0) ;  /* 0x00000008002c8947 */ /* 0x000fea0003800000 */
[C---:B------:R-:W-:Y:S01]  /*0440*/  ISETP.GE.U32.AND P1, PT, R19.reuse, 0x8, PT ;  /* 0x000000081300780c */ /* 0x040fe20003f26070 */
[----:B------:R-:W-:Y:S01]  /*0450*/  IMAD.MOV.U32 R18, RZ, RZ, RZ ;  /* 0x000000ffff127224 */ /* 0x000fe200078e00ff */
[----:B------:R-:W-:-:S04]  /*0460*/  LOP3.LUT R24, R19, 0x7, RZ, 0xc0, !PT ;  /* 0x0000000713187812 */ /* 0x000fc800078ec0ff */
[----:B------:R-:W-:-:S07]  /*0470*/  ISETP.NE.AND P0, PT, R24, RZ, PT ;  /* 0x000000ff1800720c */ /* 0x000fce0003f05270 */
[----:B------:R-:W-:Y:S06]  /*0480*/  @!P1 BRA `(.L_x_1) ;  /* 0x0000000000f89947 */ /* 0x000fec0003800000 */
[----:B-1----:R-:W-:Y:S01]  /*0490*/  LEA R22, R0, UR5, 0x2 ;  /* 0x0000000500167c11 */ /* 0x002fe2000f8e10ff */
[----:B------:R-:W-:Y:S01]  /*04a0*/  VIADD R20, R21, 0x2000 ;  /* 0x0000200015147836 */ /* 0x000fe20000000000 */
[----:B------:R-:W-:-:S03]  /*04b0*/  LOP3.LUT R18, R19, 0x7ffffff8, RZ, 0xc0, !PT ;  /* 0x7ffffff813127812 */ /* 0x000fc600078ec0ff */
[----:B------:R-:W-:Y:S02]  /*04c0*/  VIADD R22, R22, 0x400 ;  /* 0x0000040016167836 */ /* 0x000fe40000000000 */
[----:B------:R-:W-:-:S07]  /*04d0*/  IMAD.MOV R23, RZ, RZ, -R18 ;  /* 0x000000ffff177224 */ /* 0x000fce00078e0a12 */
.L_x_2:
[----:B------:R-:W-:Y:S01]  /*04e0*/  LDS R4, [R22+-0x400] ;  /* 0xfffc000016047984 */ /* 0x000fe20000000800 */
[----:B------:R-:W-:-:S03]  /*04f0*/  VIADD R23, R23, 0x8 ;  /* 0x0000000817177836 */ /* 0x000fc60000000000 */
[----:B------:R-:W0:Y:S02]  /*0500*/  LDS.128 R8, [R20+-0x2000] ;  /* 0xffe0000014087984 */ /* 0x000e240000000c00 */
[----:B------:R-:W-:Y:S02]  /*0510*/  ISETP.NE.AND P1, PT, R23, RZ, PT ;  /* 0x000000ff1700720c */ /* 0x000fe40003f25270 */
[----:B------:R-:W1:Y:S04]  /*0520*/  LDS R6, [R22+-0x380] ;  /* 0xfffc800016067984 */ /* 0x000e680000000800 */
[----:B------:R-:W2:Y:S04]  /*0530*/  LDS.128 R12, [R20] ;  /* 0x00000000140c7984 */ /* 0x000ea80000000c00 */
[----:B------:R-:W3:Y:S01]  /*0540*/  LDS R28, [R22+-0x300] ;  /* 0xfffd0000161c7984 */ /* 0x000ee20000000800 */
[----:B0----5:R-:W-:-:S03]  /*0550*/  VIADDMNMX R26, R4, R8, R25, PT ;  /* 0x00000008041a7246 */ /* 0x021fc60003800119 */
[----:B------:R-:W0:Y:S01]  /*0560*/  LDS R25, [R22+-0x200] ;  /* 0xfffe000016197984 */ /* 0x000e220000000800 */
[----:B-1----:R-:W-:Y:S02]  /*0570*/  VIADDMNMX R8, R6, R8, R7, PT ;  /* 0x0000000806087246 */ /* 0x002fe40003800107 */
[-C--:B--2---:R-:W-:Y:S02]  /*0580*/  VIADDMNMX R7, R4, R12.reuse, R5, PT ;  /* 0x0000000c04077246 */ /* 0x084fe40003800105 */
[----:B------:R-:W1:Y:S01]  /*0590*/  LDS R4, [R22+-0x280] ;  /* 0xfffd800016047984 */ /* 0x000e620000000800 */
[----:B------:R-:W-:Y:S02]  /*05a0*/  VIADDMNMX R6, R6, R12, R27, PT ;  /* 0x0000000c06067246 */ /* 0x000fe4000380011b */
[C---:B---3--:R-:W-:Y:S01]  /*05b0*/  VIADDMNMX R5, R28.reuse, R9, R26, PT ;  /* 0x000000091c057246 */ /* 0x048fe2000380011a */
[----:B------:R-:W-:Y:S01]  /*05c0*/  LDS R27, [R22] ;  /* 0x00000000161b7984 */ /* 0x000fe20000000800 */
[----:B------:R-:W-:-:S03]  /*05d0*/  VIADDMNMX R28, R28, R13, R7, PT ;  /* 0x0000000d1c1c7246 */ /* 0x000fc60003800107 */
[----:B------:R-:W2:Y:S04]  /*05e0*/  LDS R7, [R22+-0x180] ;  /* 0xfffe800016077984 */ /* 0x000ea80000000800 */
[----:B------:R-:W3:Y:S01]  /*05f0*/  LDS R26, [R22+-0x100] ;  /* 0xffff0000161a7984 */ /* 0x000ee20000000800 */
[----:B0-----:R-:W-:Y:S02]  /*0600*/  VIADDMNMX R5, R25, R10, R5, PT ;  /* 0x0000000a19057246 */ /* 0x001fe40003800105 */
[C---:B-1----:R-:W-:Y:S02]  /*0610*/  VIADDMNMX R9, R4.reuse, R9, R8, PT ;  /* 0x0000000904097246 */ /* 0x042fe40003800108 */
[----:B------:R-:W0:Y:S01]  /*0620*/  LDS R8, [R22+-0x80] ;  /* 0xffff800016087984 */ /* 0x000e220000000800 */
[----:B------:R-:W-:-:S02]  /*0630*/  VIADDMNMX R6, R4, R13, R6, PT ;  /* 0x0000000d04067246 */ /* 0x000fc40003800106 */
[----:B------:R-:W-:Y:S02]  /*0640*/  VIADDMNMX R13, R25, R14, R28, PT ;  /* 0x0000000e190d7246 */ /* 0x000fe4000380011c */
[----:B------:R-:W-:Y:S01]  /*0650*/  LDS R25, [R22+0x80] ;  /* 0x0000800016197984 */ /* 0x000fe20000000800 */
[C---:B--2---:R-:W-:Y:S02]  /*0660*/  VIADDMNMX R10, R7.reuse, R10, R9, PT ;  /* 0x0000000a070a7246 */ /* 0x044fe40003800109 */
[----:B------:R-:W-:Y:S02]  /*0670*/  VIADDMNMX R9, R7, R14, R6, PT ;  /* 0x0000000e07097246 */ /* 0x000fe40003800106 */
[C---:B---3--:R-:W-:Y:S02]  /*0680*/  VIADDMNMX R12, R26.reuse, R11, R5, PT ;  /* 0x0000000b1a0c7246 */ /* 0x048fe40003800105 */
[----:B------:R-:W1:Y:S01]  /*0690*/  LDS.128 R4, [R20+-0x1ff0] ;  /* 0xffe0100014047984 */ /* 0x000e620000000c00 */
[----:B------:R-:W-:-:S03]  /*06a0*/  VIADDMNMX R13, R26, R15, R13, PT ;  /* 0x0000000f1a0d7246 */ /* 0x000fc6000380010d */
[----:B------:R-:W-:Y:S01]  /*06b0*/  LDS R26, [R22+0x100] ;  /* 0x00010000161a7984 */ /* 0x000fe20000000800 */
[C---:B0-----:R-:W-:Y:S02]  /*06c0*/  VIADDMNMX R14, R8.reuse, R11, R10, PT ;  /* 0x0000000b080e7246 */ /* 0x041fe4000380010a */
[----:B------:R-:W-:Y:S02]  /*06d0*/  VIADDMNMX R15, R8, R15, R9, PT ;  /* 0x0000000f080f7246 */ /* 0x000fe40003800109 */
[----:B------:R0:W2:Y:S01]  /*06e0*/  LDS.128 R8, [R20+0x10] ;  /* 0x0000100014087984 */ /* 0x0000a20000000c00 */
[-C--:B-1----:R-:W-:Y:S01]  /*06f0*/  VIADDMNMX R12, R27, R4.reuse, R12, PT ;  /* 0x000000041b0c7246 */ /* 0x082fe2000380010c */
[----:B0-----:R-:W-:Y:S01]  /*0700*/  VIADD R20, R20, 0x20 ;  /* 0x0000002014147836 */ /* 0x001fe20000000000 */
[----:B------:R-:W-:Y:S02]  /*0710*/  VIADDMNMX R4, R25, R4, R14, PT ;  /* 0x0000000419047246 */ /* 0x000fe4000380010e */
[----:B------:R-:W0:Y:S01]  /*0720*/  LDS R14, [R22+0x180] ;  /* 0x00018000160e7984 */ /* 0x000e220000000800 */
[----:B--2---:R-:W-:-:S02]  /*0730*/  VIADDMNMX R27, R27, R8, R13, PT ;  /* 0x000000081b1b7246 */ /* 0x004fc4000380010d */
[C---:B------:R-:W-:Y:S02]  /*0740*/  VIADDMNMX R13, R26.reuse, R5, R12, PT ;  /* 0x000000051a0d7246 */ /* 0x040fe4000380010c */
[----:B------:R-:W-:Y:S02]  /*0750*/  VIADDMNMX R26, R26, R9, R27, PT ;  /* 0x000000091a1a7246 */ /* 0x000fe4000380011b */
[----:B------:R-:W-:Y:S01]  /*0760*/  VIADDMNMX R15, R25, R8, R15, PT ;  /* 0x00000008190f7246 */ /* 0x000fe2000380010f */
[----:B------:R-:W1:Y:S04]  /*0770*/  LDS R27, [R22+0x200] ;  /* 0x00020000161b7984 */ /* 0x000e680000000800 */
[----:B------:R-:W2:Y:S01]  /*0780*/  LDS R25, [R22+0x280] ;  /* 0x0002800016197984 */ /* 0x000ea20000000800 */
[----:B0-----:R-:W-:-:S02]  /*0790*/  VIADDMNMX R5, R14, R5, R4, PT ;  /* 0x000000050e057246 */ /* 0x001fc40003800104 */
[----:B------:R-:W-:Y:S01]  /*07a0*/  VIADDMNMX R15, R14, R9, R15, PT ;  /* 0x000000090e0f7246 */ /* 0x000fe2000380010f */
[----:B------:R-:W0:Y:S04]  /*07b0*/  LDS R8, [R22+0x300] ;  /* 0x0003000016087984 */ /* 0x000e280000000800 */
[----:B------:R3:W4:Y:S02]  /*07c0*/  LDS R4, [R22+0x380] ;  /* 0x0003800016047984 */ /* 0x0007240000000800 */
[----:B---3--:R-:W-:Y:S01]  /*07d0*/  VIADD R22, R22, 0x800 ;  /* 0x0000080016167836 */ /* 0x008fe20000000000 */
[C---:B-1----:R-:W-:Y:S02]  /*07e0*/  VIADDMNMX R13, R27.reuse, R6, R13, PT ;  /* 0x000000061b0d7246 */ /* 0x042fe4000380010d */
[----:B------:R-:W-:-:S02]  /*07f0*/  VIADDMNMX R26, R27, R10, R26, PT ;  /* 0x0000000a1b1a7246 */ /* 0x000fc4000380011a */
[C---:B--2---:R-:W-:Y:S02]  /*0800*/  VIADDMNMX R6, R25.reuse, R6, R5, PT ;  /* 0x0000000619067246 */ /* 0x044fe40003800105 */
[----:B------:R-:W-:Y:S02]  /*0810*/  VIADDMNMX R15, R25, R10, R15, PT ;  /* 0x0000000a190f7246 */ /* 0x000fe4000380010f */
[C---:B0-----:R-:W-:Y:S02]  /*0820*/  VIADDMNMX R25, R8.reuse, R7, R13, PT ;  /* 0x0000000708197246 */ /* 0x041fe4000380010d */
[----:B------:R-:W-:Y:S02]  /*0830*/  VIADDMNMX R5, R8, R11, R26, PT ;  /* 0x0000000b08057246 */ /* 0x000fe4000380011a */
[C---:B----4-:R-:W-:Y:S02]  /*0840*/  VIADDMNMX R7, R4.reuse, R7, R6, PT ;  /* 0x0000000704077246 */ /* 0x050fe40003800106 */
[----:B------:R-:W-:Y:S01]  /*0850*/  VIADDMNMX R27, R4, R11, R15, PT ;  /* 0x0000000b041b7246 */ /* 0x000fe2000380010f */
[----:B------:R-:W-:Y:S06]  /*0860*/  @P1 BRA `(.L_x_2) ;  /* 0xfffffffc001c1947 */ /* 0x000fec000383ffff */
.L_x_1:
[----:B------:R-:W-:Y:S05]  /*0870*/  @!P0 BRA `(.L_x_0) ;  /* 0x00000004001c8947 */ /* 0x000fea0003800000 */
[----:B------:R-:W-:Y:S02]  /*0880*/  ISETP.GE.U32.AND P0, PT, R24, 0x4, PT ;  /* 0x000000041800780c */ /* 0x000fe40003f06070 */
[----:B-1----:R-:W-:-:S04]  /*0890*/  LOP3.LUT R15, R19, 0x3, RZ, 0xc0, !PT ;  /* 0x00000003130f7812 */ /* 0x002fc800078ec0ff */
[----:B------:R-:W-:-:S07]  /*08a0*/  ISETP.NE.AND P1, PT, R15, RZ, PT ;  /* 0x000000ff0f00720c */ /* 0x000fce0003f25270 */
[----:B------:R-:W-:Y:S06]  /*08b0*/  @!P0 BRA `(.L_x_3) ;  /* 0x0000000000808947 */ /* 0x000fec0003800000 */
[C---:B------:R-:W-:Y:S01]  /*08c0*/  LEA R9, R18.reuse, UR5, 0x8 ;  /* 0x0000000512097c11 */ /* 0x040fe2000f8e40ff */
[C---:B------:R-:W-:Y:S02]  /*08d0*/  IMAD R13, R18.reuse, 0x4, R21 ;  /* 0x00000004120d7824 */ /* 0x040fe400078e0215 */
[----:B------:R-:W-:Y:S02]  /*08e0*/  VIADD R18, R18, 0x4 ;  /* 0x0000000412127836 */ /* 0x000fe40000000000 */
[----:B------:R-:W-:Y:S01]  /*08f0*/  IMAD R12, R0, 0x4, R9 ;  /* 0x00000004000c7824 */ /* 0x000fe200078e0209 */
[----:B------:R-:W-:Y:S04]  /*0900*/  LDS.64 R10, [R13] ;  /* 0x000000000d0a7984 */ /* 0x000fe80000000a00 */
[----:B------:R-:W0:Y:S04]  /*0910*/  LDS R14, [R12] ;  /* 0x000000000c0e7984 */ /* 0x000e280000000800 */
[----:B------:R-:W1:Y:S04]  /*0920*/  LDS.64 R8, [R13+0x2000] ;  /* 0x002000000d087984 */ /* 0x000e680000000a00 */
[----:B------:R-:W2:Y:S04]  /*0930*/  LDS R24, [R12+0x80] ;  /* 0x000080000c187984 */ /* 0x000ea80000000800 */
[----:B------:R-:W3:Y:S04]  /*0940*/  LDS R20, [R12+0x180] ;  /* 0x000180000c147984 */ /* 0x000ee80000000800 */
[----:B------:R-:W-:Y:S04]  /*0950*/  LDS R23, [R12+0x280] ;  /* 0x000280000c177984 */ /* 0x000fe80000000800 */
[----:B------:R-:W-:Y:S01]  /*0960*/  LDS R22, [R12+0x300] ;  /* 0x000300000c167984 */ /* 0x000fe20000000800 */
[----:B0----5:R-:W-:-:S03]  /*0970*/  VIADDMNMX R4, R14, R10, R25, PT ;  /* 0x0000000a0e047246 */ /* 0x021fc60003800119 */
[----:B------:R-:W-:Y:S01]  /*0980*/  LDS R25, [R12+0x200] ;  /* 0x000200000c197984 */ /* 0x000fe20000000800 */
[----:B-1----:R-:W-:-:S03]  /*0990*/  VIADDMNMX R14, R14, R8, R5, PT ;  /* 0x000000080e0e7246 */ /* 0x002fc60003800105 */
[----:B------:R-:W0:Y:S01]  /*09a0*/  LDS R5, [R12+0x100] ;  /* 0x000100000c057984 */ /* 0x000e220000000800 */
[C---:B--2---:R-:W-:Y:S02]  /*09b0*/  VIADDMNMX R10, R24.reuse, R10, R7, PT ;  /* 0x0000000a180a7246 */ /* 0x044fe40003800107 */
[----:B------:R-:W-:Y:S01]  /*09c0*/  VIADDMNMX R24, R24, R8, R27, PT ;  /* 0x0000000818187246 */ /* 0x000fe2000380011b */
[----:B------:R-:W1:Y:S01]  /*09d0*/  LDS.64 R6, [R13+0x8] ;  /* 0x000008000d067984 */ /* 0x000e620000000a00 */
[C---:B---3--:R-:W-:Y:S02]  /*09e0*/  VIADDMNMX R10, R20.reuse, R11, R10, PT ;  /* 0x0000000b140a7246 */ /* 0x048fe4000380010a */
[----:B------:R-:W-:Y:S01]  /*09f0*/  VIADDMNMX R24, R20, R9, R24, PT ;  /* 0x0000000914187246 */ /* 0x000fe20003800118 */
[----:B------:R-:W2:Y:S04]  /*0a00*/  LDS.64 R26, [R13+0x2008] ;  /* 0x002008000d1a7984 */ /* 0x000ea80000000a00 */
[----:B------:R-:W3:Y:S01]  /*0a10*/  LDS R8, [R12+0x380] ;  /* 0x000380000c087984 */ /* 0x000ee20000000800 */
[----:B0-----:R-:W-:-:S02]  /*0a20*/  VIADDMNMX R4, R5, R11, R4, PT ;  /* 0x0000000b05047246 */ /* 0x001fc40003800104 */
[----:B------:R-:W-:Y:S02]  /*0a30*/  VIADDMNMX R14, R5, R9, R14, PT ;  /* 0x00000009050e7246 */ /* 0x000fe4000380010e */
[-C--:B-1----:R-:W-:Y:S02]  /*0a40*/  VIADDMNMX R4, R25, R6.reuse, R4, PT ;  /* 0x0000000619047246 */ /* 0x082fe40003800104 */
[----:B------:R-:W-:Y:S02]  /*0a50*/  VIADDMNMX R10, R23, R6, R10, PT ;  /* 0x00000006170a7246 */ /* 0x000fe4000380010a */
[-C--:B--2---:R-:W-:Y:S02]  /*0a60*/  VIADDMNMX R14, R25, R26.reuse, R14, PT ;  /* 0x0000001a190e7246 */ /* 0x084fe4000380010e */
[----:B------:R-:W-:Y:S02]  /*0a70*/  VIADDMNMX R24, R23, R26, R24, PT ;  /* 0x0000001a17187246 */ /* 0x000fe40003800118 */
[----:B------:R-:W-:-:S02]  /*0a80*/  VIADDMNMX R25, R22, R7, R4, PT ;  /* 0x0000000716197246 */ /* 0x000fc40003800104 */
[----:B------:R-:W-:Y:S02]  /*0a90*/  VIADDMNMX R5, R22, R27, R14, PT ;  /* 0x0000001b16057246 */ /* 0x000fe4000380010e */
[C---:B---3--:R-:W-:Y:S02]  /*0aa0*/  VIADDMNMX R7, R8.reuse, R7, R10, PT ;  /* 0x0000000708077246 */ /* 0x048fe4000380010a */
[----:B------:R-:W-:-:S07]  /*0ab0*/  VIADDMNMX R27, R8, R27, R24, PT ;  /* 0x0000001b081b7246 */ /* 0x000fce0003800118 */
.L_x_3:
[----:B------:R-:W-:Y:S05]  /*0ac0*/  @!P1 BRA `(.L_x_0) ;  /* 0x0000000000889947 */ /* 0x000fea0003800000 */
[----:B------:R-:W-:Y:S02]  /*0ad0*/  ISETP.NE.AND P0, PT, R15, 0x1, PT ;  /* 0x000000010f00780c */ /* 0x000fe40003f05270 */
[----:B------:R-:W-:-:S04]  /*0ae0*/  LOP3.LUT R19, R19, 0x1, RZ, 0xc0, !PT ;  /* 0x0000000113137812 */ /* 0x000fc800078ec0ff */
[----:B------:R-:W-:-:S07]  /*0af0*/  ISETP.NE.U32.AND P1, PT, R19, 0x1, PT ;  /* 0x000000011300780c */ /* 0x000fce0003f25070 */
[----:B------:R-:W-:Y:S06]  /*0b00*/  @!P0 BRA `(.L_x_4) ;  /* 0x0000000000488947 */ /* 0x000fec0003800000 */
[C---:B------:R-:W-:Y:S01]  /*0b10*/  LEA R9, R18.reuse, UR5, 0x8 ;  /* 0x0000000512097c11 */ /* 0x040fe2000f8e40ff */
[C---:B------:R-:W-:Y:S02]  /*0b20*/  IMAD R4, R18.reuse, 0x4, R21 ;  /* 0x0000000412047824 */ /* 0x040fe400078e0215 */
[----:B------:R-:W-:Y:S02]  /*0b30*/  VIADD R18, R18, 0x2 ;  /* 0x0000000212127836 */ /* 0x000fe40000000000 */
[----:B------:R-:W-:Y:S01]  /*0b40*/  IMAD R6, R0, 0x4, R9 ;  /* 0x0000000400067824 */ /* 0x000fe200078e0209 */
[----:B------:R-:W-:Y:S04]  /*0b50*/  LDS.64 R10, [R4+0x2000] ;  /* 0x00200000040a7984 */ /* 0x000fe80000000a00 */
[----:B------:R-:W-:Y:S04]  /*0b60*/  LDS.64 R8, [R4] ;  /* 0x0000000004087984 */ /* 0x000fe80000000a00 */
[----:B------:R-:W0:Y:S04]  /*0b70*/  LDS R12, [R6] ;  /* 0x00000000060c7984 */ /* 0x000e280000000800 */
[----:B------:R-:W1:Y:S04]  /*0b80*/  LDS R13, [R6+0x80] ;  /* 0x00008000060d7984 */ /* 0x000e680000000800 */
[----:B------:R-:W2:Y:S04]  /*0b90*/  LDS R15, [R6+0x100] ;  /* 0x00010000060f7984 */ /* 0x000ea80000000800 */
[----:B------:R-:W3:Y:S01]  /*0ba0*/  LDS R19, [R6+0x180] ;  /* 0x0001800006137984 */ /* 0x000ee20000000800 */
[----:B0----5:R-:W-:-:S02]  /*0bb0*/  VIADDMNMX R14, R12, R8, R25, PT ;  /* 0x000000080c0e7246 */ /* 0x021fc40003800119 */
[----:B------:R-:W-:Y:S02]  /*0bc0*/  VIADDMNMX R12, R12, R10, R5, PT ;  /* 0x0000000a0c0c7246 */ /* 0x000fe40003800105 */
[C---:B-1----:R-:W-:Y:S02]  /*0bd0*/  VIADDMNMX R8, R13.reuse, R8, R7, PT ;  /* 0x000000080d087246 */ /* 0x042fe40003800107 */
[----:B------:R-:W-:Y:S02]  /*0be0*/  VIADDMNMX R10, R13, R10, R27, PT ;  /* 0x0000000a0d0a7246 */ /* 0x000fe4000380011b */
[C---:B--2---:R-:W-:Y:S02]  /*0bf0*/  VIADDMNMX R25, R15.reuse, R9, R14, PT ;  /* 0x000000090f197246 */ /* 0x044fe4000380010e */
[----:B------:R-:W-:Y:S02]  /*0c00*/  VIADDMNMX R5, R15, R11, R12, PT ;  /* 0x0000000b0f057246 */ /* 0x000fe4000380010c */
[----:B---3--:R-:W-:-:S02]  /*0c10*/  VIADDMNMX R7, R19, R9, R8, PT ;  /* 0x0000000913077246 */ /* 0x008fc40003800108 */
[----:B------:R-:W-:-:S07]  /*0c20*/  VIADDMNMX R27, R19, R11, R10, PT ;  /* 0x0000000b131b7246 */ /* 0x000fce000380010a */
.L_x_4:
[----:B------:R-:W-:Y:S05]  /*0c30*/  @P1 BRA `(.L_x_0) ;  /* 0x00000000002c1947 */ /* 0x000fea0003800000 */
[C---:B------:R-:W-:Y:S01]  /*0c40*/  LEA R9, R18.reuse, UR5, 0x8 ;  /* 0x0000000512097c11 */ /* 0x040fe2000f8e40ff */
[----:B------:R-:W-:-:S04]  /*0c50*/  IMAD R18, R18, 0x4, R21 ;  /* 0x0000000412127824 */ /* 0x000fc800078e0215 */
[----:B------:R-:W-:Y:S01]  /*0c60*/  IMAD R9, R0, 0x4, R9 ;  /* 0x0000000400097824 */ /* 0x000fe200078e0209 */
[----:B------:R-:W-:Y:S04]  /*0c70*/  LDS R8, [R18+0x2000] ;  /* 0x0020000012087984 */ /* 0x000fe80000000800 */
[----:B------:R-:W-:Y:S04]  /*0c80*/  LDS R0, [R18] ;  /* 0x0000000012007984 */ /* 0x000fe80000000800 */
[----:B------:R-:W0:Y:S04]  /*0c90*/  LDS R4, [R9] ;  /* 0x0000000009047984 */ /* 0x000e280000000800 */
[----:B------:R-:W1:Y:S01]  /*0ca0*/  LDS R6, [R9+0x80] ;  /* 0x0000800009067984 */ /* 0x000e620000000800 */
[----:B0----5:R-:W-:-:S02]  /*0cb0*/  VIADDMNMX R25, R4, R0, R25, PT ;  /* 0x0000000004197246 */ /* 0x021fc40003800119 */
[----:B------:R-:W-:Y:S02]  /*0cc0*/  VIADDMNMX R5, R4, R8, R5, PT ;  /* 0x0000000804057246 */ /* 0x000fe40003800105 */
[C---:B-1----:R-:W-:Y:S02]  /*0cd0*/  VIADDMNMX R7, R6.reuse, R0, R7, PT ;  /* 0x0000000006077246 */ /* 0x042fe40003800107 */
[----:B------:R-:W-:-:S07]  /*0ce0*/  VIADDMNMX R27, R6, R8, R27, PT ;  /* 0x00000008061b7246 */ /* 0x000fce000380011b */
.L_x_0:
[----:B-----5:R-:W-:Y:S04]  /*0cf0*/  STG.E desc[UR8][R16.64], R25 ;  /* 0x0000001910007986 */ /* 0x020fe8000c101908 */
[----:B------:R-:W-:Y:S04]  /*0d00*/  STG.E desc[UR8][R16.64+0x80], R7 ;  /* 0x0000800710007986 */ /* 0x000fe8000c101908 */
[----:B------:R-:W-:Y:S04]  /*0d10*/  STG.E desc[UR8][R2.64], R5 ;  /* 0x0000000502007986 */ /* 0x000fe8000c101908 */
[----:B------:R-:W-:Y:S01]  /*0d20*/  STG.E desc[UR8][R2.64+0x80], R27 ;  /* 0x0000801b02007986 */ /* 0x000fe2000c101908 */
[----:B------:R-:W-:Y:S05]  /*0d30*/  EXIT ;  /* 0x000000000000794d */ /* 0x000fea0003800000 */
.L_x_5:
[----:B------:R-:W-:-:S00]  /*0d40*/  BRA `(.L_x_5) ;  /* 0xfffffffc00fc7947 */ /* 0x000fc0000383ffff */
[----:B------:R-:W-:-:S00]  /*0d50*/  NOP ;  /* 0x0000000000007918 */ /* 0x000fc00000000000 */
        /* <DEDUP_REMOVED lines=10> */
.L_x_17:


//--------------------- .text._Z2p2Piiii          --------------------------
	.section	.text._Z2p2Piiii,"ax",@progbits
	.align	128
        .global         _Z2p2Piiii
        .type           _Z2p2Piiii,@function
        .size           _Z2p2Piiii,(.L_x_18 - _Z2p2Piiii)
        .other          _Z2p2Piiii,@"STO_CUDA_ENTRY STV_DEFAULT"
_Z2p2Piiii:
.text._Z2p2Piiii:
[----:B------:R-:W-:Y:S01]  /*0000*/  LDC R1, c[0x0][0x37c] ;  /* 0x0000df00ff017b82 */ /* 0x000fe20000000800 */
[----:B------:R-:W0:Y:S07]  /*0010*/  S2R R2, SR_CTAID.X ;  /* 0x0000000000027919 */ /* 0x000e2e0000002500 */
[----:B------:R-:W0:Y:S02]  /*0020*/  LDC R11, c[0x0][0x390] ;  /* 0x0000e400ff0b7b82 */ /* 0x000e240000000800 */
[----:B0-----:R-:W-:-:S13]  /*0030*/  ISETP.NE.AND P0, PT, R2, R11, PT ;  /* 0x0000000b0200720c */ /* 0x001fda0003f05270 */
[----:B------:R-:W-:Y:S05]  /*0040*/  @!P0 EXIT ;  /* 0x000000000000894d */ /* 0x000fea0003800000 */
[----:B------:R-:W0:Y:S01]  /*0050*/  S2R R0, SR_CTAID.Y ;  /* 0x0000000000007919 */ /* 0x000e220000002600 */
[----:B------:R-:W1:Y:S01]  /*0060*/  LDCU.64 UR8, c[0x0][0x388] ;  /* 0x00007100ff0877ac */ /* 0x000e620008000a00 */
[----:B------:R-:W2:Y:S01]  /*0070*/  LDC.64 R8, c[0x0][0x380] ;  /* 0x0000e000ff087b82 */ /* 0x000ea20000000a00 */
[----:B------:R-:W1:Y:S01]  /*0080*/  S2R R14, SR_TID.Y ;  /* 0x00000000000e7919 */ /* 0x000e620000002200 */
[----:B------:R-:W3:Y:S01]  /*0090*/  LDCU.64 UR10, c[0x0][0x358] ;  /* 0x00006b00ff0a77ac */ /* 0x000ee20008000a00 */
[----:B------:R-:W4:Y:S01]  /*00a0*/  S2R R6, SR_TID.X ;  /* 0x0000000000067919 */ /* 0x000f220000002100 */
[----:B0-----:R-:W-:-:S04]  /*00b0*/  ISETP.NE.AND P0, PT, R0, RZ, PT ;  /* 0x000000ff0000720c */ /* 0x001fc80003f05270 */
[C---:B------:R-:W-:Y:S01]  /*00c0*/  SEL R3, R11.reuse, RZ, !P0 ;  /* 0x000000ff0b037207 */ /* 0x040fe20004000000 */
[----:B-1----:R-:W-:Y:S01]  /*00d0*/  IMAD R4, R11, UR9, R14 ;  /* 0x000000090b047c24 */ /* 0x002fe2000f8e020e */
[----:B------:R-:W-:-:S03]  /*00e0*/  SEL R5, R2, RZ, !P0 ;  /* 0x000000ff02057207 */ /* 0x000fc60004000000 */
[----:B------:R-:W-:Y:S02]  /*00f0*/  IMAD R3, R2, R0, R3 ;  /* 0x0000000002037224 */ /* 0x000fe400078e0203 */
[----:B------:R-:W-:Y:S02]  /*0100*/  IMAD R5, R0, R11, R5 ;  /* 0x0000000b00057224 */ /* 0x000fe400078e0205 */
[----:B------:R-:W-:Y:S02]  /*0110*/  IMAD R3, R3, UR9, R14 ;  /* 0x0000000903037c24 */ /* 0x000fe4000f8e020e */
[--C-:B----4-:R-:W-:Y:S02]  /*0120*/  IMAD R2, R5, UR9, R6.reuse ;  /* 0x0000000905027c24 */ /* 0x110fe4000f8e0206 */
[----:B------:R-:W-:Y:S02]  /*0130*/  VIADD R7, R3, 0x20 ;  /* 0x0000002003077836 */ /* 0x000fe40000000000 */
[----:B------:R-:W-:-:S02]  /*0140*/  IMAD R11, R11, UR9, R6 ;  /* 0x000000090b0b7c24 */ /* 0x000fc4000f8e0206 */
[C---:B------:R-:W-:Y:S02]  /*0150*/  VIADD R10, R4.reuse, 0x20 ;  /* 0x00000020040a7836 */ /* 0x040fe40000000000 */
[--C-:B------:R-:W-:Y:S02]  /*0160*/  IMAD R5, R3, UR8, R2.reuse ;  /* 0x0000000803057c24 */ /* 0x100fe4000f8e0202 */
[----:B------:R-:W-:Y:S02]  /*0170*/  IMAD R3, R7, UR8, R2 ;  /* 0x0000000807037c24 */ /* 0x000fe4000f8e0202 */
[--C-:B------:R-:W-:Y:S02]  /*0180*/  IMAD R17, R4, UR8, R11.reuse ;  /* 0x0000000804117c24 */ /* 0x100fe4000f8e020b */
[----:B------:R-:W-:Y:S02]  /*0190*/  IMAD R19, R10, UR8, R11 ;  /* 0x000000080a137c24 */ /* 0x000fe4000f8e020b */
[----:B--2---:R-:W-:-:S04]  /*01a0*/  IMAD.WIDE R4, R5, 0x4, R8 ;  /* 0x0000000405047825 */ /* 0x004fc800078e0208 */
[--C-:B------:R-:W-:Y:S01]  /*01b0*/  IMAD.WIDE R2, R3, 0x4, R8.reuse ;  /* 0x0000000403027825 */ /* 0x100fe200078e0208 */
[----:B---3--:R-:W2:Y:S03]  /*01c0*/  LDG.E R7, desc[UR10][R4.64] ;  /* 0x0000000a04077981 */ /* 0x008ea6000c1e1900 */
[--C-:B------:R-:W-:Y:S01]  /*01d0*/  IMAD.WIDE R16, R17, 0x4, R8.reuse ;  /* 0x0000000411107825 */ /* 0x100fe200078e0208 */
[----:B------:R-:W3:Y:S03]  /*01e0*/  LDG.E R15, desc[UR10][R4.64+0x80] ;  /* 0x0000800a040f7981 */ /* 0x000ee6000c1e1900 */
[----:B------:R-:W-:Y:S01]  /*01f0*/  IMAD.WIDE R18, R19, 0x4, R8 ;  /* 0x0000000413127825 */ /* 0x000fe200078e0208 */
[----:B------:R-:W4:Y:S04]  /*0200*/  LDG.E R23, desc[UR10][R2.64] ;  /* 0x0000000a02177981 */ /* 0x000f28000c1e1900 */
[----:B------:R-:W5:Y:S04]  /*0210*/  LDG.E R25, desc[UR10][R2.64+0x80] ;  /* 0x0000800a02197981 */ /* 0x000f68000c1e1900 */
[----:B------:R-:W5:Y:S04]  /*0220*/  LDG.E R20, desc[UR10][R16.64] ;  /* 0x0000000a10147981 */ /* 0x000f68000c1e1900 */
[----:B------:R0:W5:Y:S04]  /*0230*/  LDG.E R22, desc[UR10][R16.64+0x80] ;  /* 0x0000800a10167981 */ /* 0x000168000c1e1900 */
[----:B------:R-:W5:Y:S04]  /*0240*/  LDG.E R24, desc[UR10][R18.64] ;  /* 0x0000000a12187981 */ /* 0x000f68000c1e1900 */
[----:B------:R-:W5:Y:S01]  /*0250*/  LDG.E R26, desc[UR10][R18.64+0x80] ;  /* 0x0000800a121a7981 */ /* 0x000f62000c1e1900 */
[----:B------:R-:W1:Y:S01]  /*0260*/  S2UR UR6, SR_CgaCtaId ;  /* 0x00000000000679c3 */ /* 0x000e620000008800 */
[----:B------:R-:W-:-:S02]  /*0270*/  UMOV UR4, 0x400 ;  /* 0x0000040000047882 */ /* 0x000fc40000000000 */
[----:B------:R-:W-:Y:S01]  /*0280*/  UIADD3 UR5, UPT, UPT, UR4, 0x4000, URZ ;  /* 0x0000400004057890 */ /* 0x000fe2000fffe0ff */
[----:B------:R-:W-:-:S03]  /*0290*/  SHF.L.U32 R21, R6, 0x2, RZ ;  /* 0x0000000206157819 */ /* 0x000fc600000006ff */
[----:B-1----:R-:W-:Y:S02]  /*02a0*/  ULEA UR5, UR6, UR5, 0x18 ;  /* 0x0000000506057291 */ /* 0x002fe4000f8ec0ff */
[----:B------:R-:W-:-:S04]  /*02b0*/  ULEA UR4, UR6, UR4, 0x18 ;  /* 0x0000000406047291 */ /* 0x000fc8000f8ec0ff */
[C---:B------:R-:W-:Y:S02]  /*02c0*/  LEA R12, R14.reuse, UR5, 0x8 ;  /* 0x000000050e0c7c11 */ /* 0x040fe4000f8e40ff */
[----:B------:R-:W-:-:S03]  /*02d0*/  LEA R10, R14, UR4, 0x8 ;  /* 0x000000040e0a7c11 */ /* 0x000fc6000f8e40ff */
[----:B------:R-:W-:Y:S02]  /*02e0*/  IMAD.IADD R8, R12, 0x1, R21 ;  /* 0x000000010c087824 */ /* 0x000fe400078e0215 */
[----:B0-----:R-:W-:Y:S01]  /*02f0*/  IMAD.IADD R17, R21, 0x1, R10 ;  /* 0x0000000115117824 */ /* 0x001fe200078e020a */
[----:B------:R-:W-:Y:S02]  /*0300*/  UISETP.GE.AND UP0, UPT, UR9, 0x1, UPT ;  /* 0x000000010900788c */ /* 0x000fe4000bf06270 */
[----:B--2---:R0:W-:Y:S04]  /*0310*/  STS [R8], R7 ;  /* 0x0000000708007388 */ /* 0x0041e80000000800 */
[----:B---3--:R0:W-:Y:S04]  /*0320*/  STS [R8+0x80], R15 ;  /* 0x0000800f08007388 */ /* 0x0081e80000000800 */
[----:B----4-:R0:W-:Y:S04]  /*0330*/  STS [R8+0x2000], R23 ;  /* 0x0020001708007388 */ /* 0x0101e80000000800 */
[----:B-----5:R0:W-:Y:S04]  /*0340*/  STS [R8+0x2080], R25 ;  /* 0x0020801908007388 */ /* 0x0201e80000000800 */
[----:B------:R0:W-:Y:S04]  /*0350*/  STS [R17], R20 ;  /* 0x0000001411007388 */ /* 0x0001e80000000800 */
[----:B------:R0:W-:Y:S04]  /*0360*/  STS [R17+0x80], R22 ;  /* 0x0000801611007388 */ /* 0x0001e80000000800 */
[----:B------:R0:W-:Y:S04]  /*0370*/  STS [R17+0x2000], R24 ;  /* 0x0020001811007388 */ /* 0x0001e80000000800 */
[----:B------:R0:W-:Y:S01]  /*0380*/  STS [R17+0x2080], R26 ;  /* 0x0020801a11007388 */ /* 0x0001e20000000800 */
[----:B------:R-:W-:Y:S06]  /*0390*/  BAR.SYNC.DEFER_BLOCKING 0x0 ;  /* 0x0000000000007b1d */ /* 0x000fec0000010000 */
[----:B------:R0:W1:Y:S04]  /*03a0*/  LDS R13, [R8] ;  /* 0x00000000080d7984 */ /* 0x0000680000000800 */
[----:B------:R0:W2:Y:S04]  /*03b0*/  LDS R11, [R8+0x80] ;  /* 0x00008000080b7984 */ /* 0x0000a80000000800 */
[----:B------:R0:W3:Y:S04]  /*03c0*/  LDS R9, [R8+0x2000] ;  /* 0x0020000008097984 */ /* 0x0000e80000000800 */
[----:B------:R0:W4:Y:S01]  /*03d0*/  LDS R15, [R8+0x2080] ;  /* 0x00208000080f7984 */ /* 0x0001220000000800 */
[----:B------:R-:W-:Y:S05]  /*03e0*/  BRA.U !UP0, `(.L_x_6) ;  /* 0x00000011080c7547 */ /* 0x000fea000b800000 */
[----:B------:R-:W-:Y:S01]  /*03f0*/  UISETP.GE.U32.AND UP1, UPT, UR9, 0x4, UPT ;  /* 0x000000040900788c */ /* 0x000fe2000bf26070 */
[----:B0-----:R-:W-:Y:S01]  /*0400*/  HFMA2 R7, -RZ, RZ, 0, 0 ;  /* 0x00000000ff077431 */ /* 0x001fe200000001ff */
[----:B------:R-:W-:-:S04]  /*0410*/  ULOP3.LUT UR7, UR9, 0x3, URZ, 0xc0, !UPT ;  /* 0x0000000309077892 */ /* 0x000fc8000f8ec0ff */
[----:B------:R-:W-:-:S03]  /*0420*/  UISETP.NE.AND UP0, UPT, UR7, URZ, UPT ;  /* 0x000000ff0700728c */ /* 0x000fc6000bf05270 */
[----:B------:R-:W-:Y:S08]  /*0430*/  BRA.U !UP1, `(.L_x_7) ;  /* 0x0000000909287547 */ /* 0x000ff0000b800000 */
[----:B------:R-:W-:Y:S01]  /*0440*/  ULOP3.LUT UR6, UR9, 0x7ffffffc, URZ, 0xc0, !UPT ;  /* 0x7ffffffc09067892 */ /* 0x000fe2000f8ec0ff */
[----:B------:R-:W-:Y:S01]  /*0450*/  IMAD.MOV.U32 R16, RZ, RZ, R21 ;  /* 0x000000ffff107224 */ /* 0x000fe200078e0015 */
[----:B------:R-:W-:Y:S02]  /*0460*/  LEA R14, R14, 0x200c, 0x8 ;  /* 0x0000200c0e0e7811 */ /* 0x000fe400078e40ff */
[----:B------:R-:W-:Y:S02]  /*0470*/  UIADD3 UR8, UPT, UPT, -UR6, URZ, URZ ;  /* 0x000000ff06087290 */ /* 0x000fe4000fffe1ff */
[----:B------:R-:W-:-:S10]  /*0480*/  IMAD.U32 R7, RZ, RZ, UR6 ;  /* 0x00000006ff077e24 */ /* 0x000fd4000f8e00ff */
.L_x_8:
[----:B------:R-:W-:Y:S01]  /*0490*/  @P0 LDS R17, [R14+UR5+-0x200c] ;  /* 0xffdff4050e110984 */ /* 0x000fe20008000800 */
[----:B------:R-:W-:-:S03]  /*04a0*/  UIADD3 UR8, UPT, UPT, UR8, 0x4, URZ ;  /* 0x0000000408087890 */ /* 0x000fc6000fffe0ff */
[----:B0-----:R-:W0:Y:S01]  /*04b0*/  @P0 LDS R18, [R16+UR4] ;  /* 0x0000000410120984 */ /* 0x001e220008000800 */
[----:B------:R-:W-:-:S03]  /*04c0*/  UISETP.NE.AND UP1, UPT, UR8, URZ, UPT ;  /* 0x000000ff0800728c */ /* 0x000fc6000bf25270 */
[----:B------:R-:W-:Y:S04]  /*04d0*/  @!P0 LDS R19, [R14+UR4+-0x200c] ;  /* 0xffdff4040e138984 */ /* 0x000fe80008000800 */
[----:B------:R-:W5:Y:S01]  /*04e0*/  @!P0 LDS R20, [R16+UR5] ;  /* 0x0000000510148984 */ /* 0x000f620008000800 */
[----:B0-----:R-:W-:Y:S01]  /*04f0*/  @P0 IADD3 R18, PT, PT, R17, R18, RZ ;  /* 0x0000001211120210 */ /* 0x001fe20007ffe0ff */
[----:B-----5:R-:W-:-:S05]  /*0500*/  @!P0 IMAD.IADD R18, R19, 0x1, R20 ;  /* 0x0000000113128824 */ /* 0x020fca00078e0214 */
[----:B-1----:R-:W-:-:S05]  /*0510*/  VIMNMX R13, PT, PT, R18, R13, PT ;  /* 0x0000000d120d7248 */ /* 0x002fca0003fe0100 */
[----:B------:R-:W-:Y:S04]  /*0520*/  STS [R8], R13 ;  /* 0x0000000d08007388 */ /* 0x000fe80000000800 */
[----:B------:R-:W-:Y:S04]  /*0530*/  @P0 LDS R17, [R14+UR5+-0x200c] ;  /* 0xffdff4050e110984 */ /* 0x000fe80008000800 */
[----:B------:R-:W0:Y:S04]  /*0540*/  @P0 LDS R18, [R16+UR4+0x80] ;  /* 0x0000800410120984 */ /* 0x000e280008000800 */
[----:B------:R-:W-:Y:S04]  /*0550*/  @!P0 LDS R19, [R14+UR4+-0x200c] ;  /* 0xffdff4040e138984 */ /* 0x000fe80008000800 */
[----:B------:R-:W1:Y:S01]  /*0560*/  @!P0 LDS R20, [R16+UR5+0x80] ;  /* 0x0000800510148984 */ /* 0x000e620008000800 */
[----:B0-----:R-:W-:Y:S01]  /*0570*/  @P0 IMAD.IADD R18, R17, 0x1, R18 ;  /* 0x0000000111120824 */ /* 0x001fe200078e0212 */
[----:B-1----:R-:W-:-:S04]  /*0580*/  @!P0 IADD3 R18, PT, PT, R19, R20, RZ ;  /* 0x0000001413128210 */ /* 0x002fc80007ffe0ff */
[----:B--2---:R-:W-:-:S05]  /*0590*/  VIMNMX R11, PT, PT, R18, R11, PT ;  /* 0x0000000b120b7248 */ /* 0x004fca0003fe0100 */
[----:B------:R-:W-:Y:S04]  /*05a0*/  STS [R8+0x80], R11 ;  /* 0x0000800b08007388 */ /* 0x000fe80000000800 */
[----:B------:R-:W-:Y:S04]  /*05b0*/  @P0 LDS R17, [R14+UR5+-0xc] ;  /* 0xfffff4050e110984 */ /* 0x000fe80008000800 */
[----:B------:R-:W0:Y:S04]  /*05c0*/  @P0 LDS R18, [R16+UR4] ;  /* 0x0000000410120984 */ /* 0x000e280008000800 */
[----:B------:R-:W-:Y:S04]  /*05d0*/  @!P0 LDS R19, [R14+UR4+-0xc] ;  /* 0xfffff4040e138984 */ /* 0x000fe80008000800 */
[----:B------:R-:W1:Y:S01]  /*05e0*/  @!P0 LDS R20, [R16+UR5] ;  /* 0x0000000510148984 */ /* 0x000e620008000800 */
[----:B0-----:R-:W-:-:S02]  /*05f0*/  @P0 IMAD.IADD R18, R17, 0x1, R18 ;  /* 0x0000000111120824 */ /* 0x001fc400078e0212 */
[----:B-1----:R-:W-:-:S05]  /*0600*/  @!P0 IMAD.IADD R18, R19, 0x1, R20 ;  /* 0x0000000113128824 */ /* 0x002fca00078e0214 */
[----:B---3--:R-:W-:-:S05]  /*0610*/  VIMNMX R9, PT, PT, R18, R9, PT ;  /* 0x0000000912097248 */ /* 0x008fca0003fe0100 */
[----:B------:R-:W-:Y:S04]  /*0620*/  STS [R8+0x2000], R9 ;  /* 0x0020000908007388 */ /* 0x000fe80000000800 */
[----:B------:R-:W-:Y:S04]  /*0630*/  @P0 LDS R17, [R14+UR5+-0xc] ;  /* 0xfffff4050e110984 */ /* 0x000fe80008000800 */
[----:B------:R-:W0:Y:S04]  /*0640*/  @P0 LDS R18, [R16+UR4+0x80] ;  /* 0x0000800410120984 */ /* 0x000e280008000800 */
[----:B------:R-:W-:Y:S04]  /*0650*/  @!P0 LDS R19, [R14+UR4+-0xc] ;  /* 0xfffff4040e138984 */ /* 0x000fe80008000800 */
[----:B------:R-:W1:Y:S01]  /*0660*/  @!P0 LDS R20, [R16+UR5+0x80] ;  /* 0x0000800510148984 */ /* 0x000e620008000800 */
[----:B0-----:R-:W-:Y:S01]  /*0670*/  @P0 IADD3 R18, PT, PT, R17, R18, RZ ;  /* 0x0000001211120210 */ /* 0x001fe20007ffe0ff */
[----:B-1----:R-:W-:-:S05]  /*0680*/  @!P0 IMAD.IADD R18, R19, 0x1, R20 ;  /* 0x0000000113128824 */ /* 0x002fca00078e0214 */
[----:B----4-:R-:W-:-:S05]  /*0690*/  VIMNMX R15, PT, PT, R18, R15, PT ;  /* 0x0000000f120f7248 */ /* 0x010fca0003fe0100 */
[----:B------:R-:W-:Y:S04]  /*06a0*/  STS [R8+0x2080], R15 ;  /* 0x0020800f08007388 */ /* 0x000fe80000000800 */
[----:B------:R-:W-:Y:S04]  /*06b0*/  @P0 LDS R17, [R14+UR5+-0x2008] ;  /* 0xffdff8050e110984 */ /* 0x000fe80008000800 */
[----:B------:R-:W0:Y:S04]  /*06c0*/  @P0 LDS R18, [R16+UR4+0x100] ;  /* 0x0001000410120984 */ /* 0x000e280008000800 */
[----:B------:R-:W-:Y:S04]  /*06d0*/  @!P0 LDS R19, [R14+UR4+-0x2008] ;  /* 0xffdff8040e138984 */ /* 0x000fe80008000800 */
[----:B------:R-:W1:Y:S01]  /*06e0*/  @!P0 LDS R20, [R16+UR5+0x100] ;  /* 0x0001000510148984 */ /* 0x000e620008000800 */
[----:B0-----:R-:W-:Y:S01]  /*06f0*/  @P0 IMAD.IADD R18, R17, 0x1, R18 ;  /* 0x0000000111120824 */ /* 0x001fe200078e0212 */
[----:B-1----:R-:W-:-:S04]  /*0700*/  @!P0 IADD3 R18, PT, PT, R19, R20, RZ ;  /* 0x0000001413128210 */ /* 0x002fc80007ffe0ff */
[----:B------:R-:W-:-:S05]  /*0710*/  VIMNMX R13, PT, PT, R13, R18, PT ;  /* 0x000000120d0d7248 */ /* 0x000fca0003fe0100 */
[----:B------:R-:W-:Y:S04]  /*0720*/  STS [R8], R13 ;  /* 0x0000000d08007388 */ /* 0x000fe80000000800 */
[----:B------:R-:W-:Y:S04]  /*0730*/  @P0 LDS R17, [R14+UR5+-0x2008] ;  /* 0xffdff8050e110984 */ /* 0x000fe80008000800 */
[----:B------:R-:W0:Y:S04]  /*0740*/  @P0 LDS R18, [R16+UR4+0x180] ;  /* 0x0001800410120984 */ /* 0x000e280008000800 */
[----:B------:R-:W-:Y:S04]  /*0750*/  @!P0 LDS R19, [R14+UR4+-0x2008] ;  /* 0xffdff8040e138984 */ /* 0x000fe80008000800 */
[----:B------:R-:W1:Y:S01]  /*0760*/  @!P0 LDS R20, [R16+UR5+0x180] ;  /* 0x0001800510148984 */ /* 0x000e620008000800 */
[----:B0-----:R-:W-:-:S02]  /*0770*/  @P0 IMAD.IADD R18, R17, 0x1, R18 ;  /* 0x0000000111120824 */ /* 0x001fc400078e0212 */
[----:B-1----:R-:W-:-:S05]  /*0780*/  @!P0 IMAD.IADD R18, R19, 0x1, R20 ;  /* 0x0000000113128824 */ /* 0x002fca00078e0214 */
[----:B------:R-:W-:-:S05]  /*0790*/  VIMNMX R11, PT, PT, R11, R18, PT ;  /* 0x000000120b0b7248 */ /* 0x000fca0003fe0100 */
[----:B------:R-:W-:Y:S04]  /*07a0*/  STS [R8+0x80], R11 ;  /* 0x0000800b08007388 */ /* 0x000fe80000000800 */
[----:B------:R-:W-:Y:S04]  /*07b0*/  @P0 LDS R17, [R14+UR5+-0x8] ;  /* 0xfffff8050e110984 */ /* 0x000fe80008000800 */
[----:B------:R-:W0:Y:S04]  /*07c0*/  @P0 LDS R18, [R16+UR4+0x100] ;  /* 0x0001000410120984 */ /* 0x000e280008000800 */
[----:B------:R-:W-:Y:S04]  /*07d0*/  @!P0 LDS R19, [R14+UR4+-0x8] ;  /* 0xfffff8040e138984 */ /* 0x000fe80008000800 */
[----:B------:R-:W1:Y:S01]  /*07e0*/  @!P0 LDS R20, [R16+UR5+0x100] ;  /* 0x0001000510148984 */ /* 0x000e620008000800 */
[----:B0-----:R-:W-:Y:S01]  /*07f0*/  @P0 IADD3 R18, PT, PT, R17, R18, RZ ;  /* 0x0000001211120210 */ /* 0x001fe20007ffe0ff */
[----:B-1----:R-:W-:-:S05]  /*0800*/  @!P0 IMAD.IADD R18, R19, 0x1, R20 ;  /* 0x0000000113128824 */ /* 0x002fca00078e0214 */
[----:B------:R-:W-:-:S05]  /*0810*/  VIMNMX R9, PT, PT, R9, R18, PT ;  /* 0x0000001209097248 */ /* 0x000fca0003fe0100 */
        /* <DEDUP_REMOVED lines=8> */
[----:B------:R-:W-:Y:S04]  /*08a0*/  STS [R8+0x2080], R15 ;  /* 0x0020800f08007388 */ /* 0x000fe80000000800 */
[----:B------:R-:W-:Y:S04]  /*08b0*/  @P0 LDS R17, [R14+UR5+-0x2004] ;  /* 0xffdffc050e110984 */ /* 0x000fe80008000800 */
[----:B------:R-:W0:Y:S04]  /*08c0*/  @P0 LDS R18, [R16+UR4+0x200] ;  /* 0x0002000410120984 */ /* 0x000e280008000800 */
[----:B------:R-:W-:Y:S04]  /*08d0*/  @!P0 LDS R19, [R14+UR4+-0x2004] ;  /* 0xffdffc040e138984 */ /* 0x000fe80008000800 */
[----:B------:R-:W1:Y:S01]  /*08e0*/  @!P0 LDS R20, [R16+UR5+0x200] ;  /* 0x0002000510148984 */ /* 0x000e620008000800 */
[----:B0-----:R-:W-:-:S02]  /*08f0*/  @P0 IMAD.IADD R18, R17, 0x1, R18 ;  /* 0x0000000111120824 */ /* 0x001fc400078e0212 */
[----:B-1----:R-:W-:-:S05]  /*0900*/  @!P0 IMAD.IADD R18, R19, 0x1, R20 ;  /* 0x0000000113128824 */ /* 0x002fca00078e0214 */
[----:B------:R-:W-:-:S05]  /*0910*/  VIMNMX R13, PT, PT, R13, R18, PT ;  /* 0x000000120d0d7248 */ /* 0x000fca0003fe0100 */
[----:B------:R-:W-:Y:S04]  /*0920*/  STS [R8], R13 ;  /* 0x0000000d08007388 */ /* 0x000fe80000000800 */
        /* <DEDUP_REMOVED lines=31> */
[----:B------:R-:W-:Y:S04]  /*0b20*/  STS [R8], R13 ;  /* 0x0000000d08007388 */ /* 0x000fe80000000800 */
        /* <DEDUP_REMOVED lines=8> */
[----:B------:R-:W-:Y:S04]  /*0bb0*/  @P0 LDS R17, [R14+UR5] ;  /* 0x000000050e110984 */ /* 0x000fe80008000800 */
[----:B------:R-:W0:Y:S04]  /*0bc0*/  @P0 LDS R18, [R16+UR4+0x300] ;  /* 0x0003000410120984 */ /* 0x000e280008000800 */
[----:B------:R-:W-:Y:S04]  /*0bd0*/  @!P0 LDS R19, [R14+UR4] ;  /* 0x000000040e138984 */ /* 0x000fe80008000800 */
[----:B------:R-:W1:Y:S01]  /*0be0*/  @!P0 LDS R20, [R16+UR5+0x300] ;  /* 0x0003000510148984 */ /* 0x000e620008000800 */
[----:B0-----:R-:W-:-:S02]  /*0bf0*/  @P0 IMAD.IADD R18, R17, 0x1, R18 ;  /* 0x0000000111120824 */ /* 0x001fc400078e0212 */
[----:B-1----:R-:W-:-:S05]  /*0c00*/  @!P0 IMAD.IADD R18, R19, 0x1, R20 ;  /* 0x0000000113128824 */ /* 0x002fca00078e0214 */
[----:B------:R-:W-:-:S05]  /*0c10*/  VIMNMX R9, PT, PT, R9, R18, PT ;  /* 0x0000001209097248 */ /* 0x000fca0003fe0100 */
[----:B------:R-:W-:Y:S04]  /*0c20*/  STS [R8+0x2000], R9 ;  /* 0x0020000908007388 */ /* 0x000fe80000000800 */
[----:B------:R-:W-:Y:S04]  /*0c30*/  @P0 LDS R17, [R14+UR5] ;  /* 0x000000050e110984 */ /* 0x000fe80008000800 */
[----:B------:R-:W0:Y:S04]  /*0c40*/  @P0 LDS R18, [R16+UR4+0x380] ;  /* 0x0003800410120984 */ /* 0x000e280008000800 */
[----:B------:R1:W-:Y:S04]  /*0c50*/  @!P0 LDS R19, [R14+UR4] ;  /* 0x000000040e138984 */ /* 0x0003e80008000800 */
[----:B------:R2:W3:Y:S01]  /*0c60*/  @!P0 LDS R20, [R16+UR5+0x380] ;  /* 0x0003800510148984 */ /* 0x0004e20008000800 */
[----:B-1----:R-:W-:Y:S01]  /*0c70*/  VIADD R14, R14, 0x10 ;  /* 0x000000100e0e7836 */ /* 0x002fe20000000000 */
[----:B--2---:R-:W-:-:S02]  /*0c80*/  IADD3 R16, PT, PT, R16, 0x400, RZ ;  /* 0x0000040010107810 */ /* 0x004fc40007ffe0ff */
[----:B0-----:R-:W-:Y:S01]  /*0c90*/  @P0 IADD3 R18, PT, PT, R17, R18, RZ ;  /* 0x0000001211120210 */ /* 0x001fe20007ffe0ff */
[----:B---3--:R-:W-:-:S05]  /*0ca0*/  @!P0 IMAD.IADD R18, R19, 0x1, R20 ;  /* 0x0000000113128824 */ /* 0x008fca00078e0214 */
[----:B------:R-:W-:-:S05]  /*0cb0*/  VIMNMX R15, PT, PT, R15, R18, PT ;  /* 0x000000120f0f7248 */ /* 0x000fca0003fe0100 */
[----:B------:R0:W-:Y:S01]  /*0cc0*/  STS [R8+0x2080], R15 ;  /* 0x0020800f08007388 */ /* 0x0001e20000000800 */
[----:B------:R-:W-:Y:S05]  /*0cd0*/  BRA.U UP1, `(.L_x_8) ;  /* 0xfffffff501ec7547 */ /* 0x000fea000b83ffff */
.L_x_7:
[----:B------:R-:W-:Y:S05]  /*0ce0*/  BRA.U !UP0, `(.L_x_6) ;  /* 0x0000000508cc7547 */ /* 0x000fea000b800000 */
[----:B------:R-:W5:Y:S01]  /*0cf0*/  LDCU UR6, c[0x0][0x38c] ;  /* 0x00007180ff0677ac */ /* 0x000f620008000800 */
[C---:B------:R-:W-:Y:S02]  /*0d00*/  LEA R14, R6.reuse, UR4, 0x2 ;  /* 0x00000004060e7c11 */ /* 0x040fe4000f8e10ff */
[----:B------:R-:W-:Y:S01]  /*0d10*/  LEA R6, R6, UR5, 0x2 ;  /* 0x0000000506067c11 */ /* 0x000fe2000f8e10ff */
[----:B------:R-:W-:Y:S02]  /*0d20*/  UISETP.NE.AND UP0, UPT, UR7, 0x1, UPT ;  /* 0x000000010700788c */ /* 0x000fe4000bf05270 */
[----:B-----5:R-:W-:-:S04]  /*0d30*/  ULOP3.LUT UR6, UR6, 0x1, URZ, 0xc0, !UPT ;  /* 0x0000000106067892 */ /* 0x020fc8000f8ec0ff */
[----:B------:R-:W-:-:S03]  /*0d40*/  UISETP.NE.U32.AND UP1, UPT, UR6, 0x1, UPT ;  /* 0x000000010600788c */ /* 0x000fc6000bf25070 */
[----:B------:R-:W-:Y:S08]  /*0d50*/  BRA.U !UP0, `(.L_x_9) ;  /* 0x0000000508187547 */ /* 0x000ff0000b800000 */
[----:B------:R-:W-:Y:S01]  /*0d60*/  ISETP.NE.AND P0, PT, R0, RZ, PT ;  /* 0x000000ff0000720c */ /* 0x000fe20003f05270 */
[C---:B------:R-:W-:Y:S01]  /*0d70*/  IMAD R16, R7.reuse, 0x4, R12 ;  /* 0x0000000407107824 */ /* 0x040fe200078e020c */
[C---:B------:R-:W-:Y:S01]  /*0d80*/  LEA R17, R7.reuse, R10, 0x2 ;  /* 0x0000000a07117211 */ /* 0x040fe200078e10ff */
[C---:B------:R-:W-:Y:S02]  /*0d90*/  IMAD R19, R7.reuse, 0x100, R14 ;  /* 0x0000010007137824 */ /* 0x040fe400078e020e */
[C---:B------:R-:W-:Y:S01]  /*0da0*/  IMAD R18, R7.reuse, 0x100, R6 ;  /* 0x0000010007127824 */ /* 0x040fe200078e0206 */
[----:B------:R-:W-:-:S07]  /*0db0*/  IADD3 R7, PT, PT, R7, 0x2, RZ ;  /* 0x0000000207077810 */ /* 0x000fce0007ffe0ff */
[----:B------:R-:W-:Y:S04]  /*0dc0*/  @P0 LDS R20, [R16] ;  /* 0x0000000010140984 */ /* 0x000fe80000000800 */
[----:B------:R-:W5:Y:S04]  /*0dd0*/  @P0 LDS R21, [R19] ;  /* 0x0000000013150984 */ /* 0x000f680000000800 */
[----:B------:R-:W-:Y:S04]  /*0de0*/  @!P0 LDS R22, [R17] ;  /* 0x0000000011168984 */ /* 0x000fe80000000800 */
[----:B------:R-:W0:Y:S01]  /*0df0*/  @!P0 LDS R23, [R18] ;  /* 0x0000000012178984 */ /* 0x000e220000000800 */
[----:B-----5:R-:W-:Y:S01]  /*0e00*/  @P0 IMAD.IADD R20, R20, 0x1, R21 ;  /* 0x0000000114140824 */ /* 0x020fe200078e0215 */
[----:B0-----:R-:W-:-:S04]  /*0e10*/  @!P0 IADD3 R20, PT, PT, R22, R23, RZ ;  /* 0x0000001716148210 */ /* 0x001fc80007ffe0ff */
[----:B-1----:R-:W-:-:S05]  /*0e20*/  VIMNMX R13, PT, PT, R13, R20, PT ;  /* 0x000000140d0d7248 */ /* 0x002fca0003fe0100 */
[----:B------:R-:W-:Y:S04]  /*0e30*/  STS [R8], R13 ;  /* 0x0000000d08007388 */ /* 0x000fe80000000800 */
[----:B------:R-:W-:Y:S04]  /*0e40*/  @P0 LDS R20, [R16] ;  /* 0x0000000010140984 */ /* 0x000fe80000000800 */
[----:B------:R-:W0:Y:S04]  /*0e50*/  @P0 LDS R21, [R19+0x80] ;  /* 0x0000800013150984 */ /* 0x000e280000000800 */
[----:B------:R-:W-:Y:S04]  /*0e60*/  @!P0 LDS R22, [R17] ;  /* 0x0000000011168984 */ /* 0x000fe80000000800 */
[----:B------:R-:W1:Y:S01]  /*0e70*/  @!P0 LDS R23, [R18+0x80] ;  /* 0x0000800012178984 */ /* 0x000e620000000800 */
[----:B0-----:R-:W-:-:S02]  /*0e80*/  @P0 IMAD.IADD R20, R20, 0x1, R21 ;  /* 0x0000000114140824 */ /* 0x001fc400078e0215 */
[----:B-1----:R-:W-:-:S05]  /*0e90*/  @!P0 IMAD.IADD R20, R22, 0x1, R23 ;  /* 0x0000000116148824 */ /* 0x002fca00078e0217 */
[----:B--2---:R-:W-:-:S05]  /*0ea0*/  VIMNMX R11, PT, PT, R11, R20, PT ;  /* 0x000000140b0b7248 */ /* 0x004fca0003fe0100 */
[----:B------:R-:W-:Y:S04]  /*0eb0*/  STS [R8+0x80], R11 ;  /* 0x0000800b08007388 */ /* 0x000fe80000000800 */
[----:B------:R-:W-:Y:S04]  /*0ec0*/  @P0 LDS R20, [R16+0x2000] ;  /* 0x0020000010140984 */ /* 0x000fe80000000800 */
[----:B------:R-:W0:Y:S04]  /*0ed0*/  @P0 LDS R21, [R19] ;  /* 0x0000000013150984 */ /* 0x000e280000000800 */
[----:B------:R-:W-:Y:S04]  /*0ee0*/  @!P0 LDS R22, [R17+0x2000] ;  /* 0x0020000011168984 */ /* 0x000fe80000000800 */
[----:B------:R-:W1:Y:S01]  /*0ef0*/  @!P0 LDS R23, [R18] ;  /* 0x0000000012178984 */ /* 0x000e620000000800 */
[----:B0-----:R-:W-:Y:S01]  /*0f00*/  @P0 IADD3 R20, PT, PT, R20, R21, RZ ;  /* 0x0000001514140210 */ /* 0x001fe20007ffe0ff */
[----:B-1----:R-:W-:-:S05]  /*0f10*/  @!P0 IMAD.IADD R20, R22, 0x1, R23 ;  /* 0x0000000116148824 */ /* 0x002fca00078e0217 */
[----:B---3--:R-:W-:-:S05]  /*0f20*/  VIMNMX R9, PT, PT, R9, R20, PT ;  /* 0x0000001409097248 */ /* 0x008fca0003fe0100 */
[----:B------:R-:W-:Y:S04]  /*0f30*/  STS [R8+0x2000], R9 ;  /* 0x0020000908007388 */ /* 0x000fe80000000800 */
[----:B------:R-:W-:Y:S04]  /*0f40*/  @P0 LDS R20, [R16+0x2000] ;  /* 0x0020000010140984 */ /* 0x000fe80000000800 */
[----:B------:R-:W0:Y:S04]  /*0f50*/  @P0 LDS R21, [R19+0x80] ;  /* 0x0000800013150984 */ /* 0x000e280000000800 */
[----:B------:R-:W-:Y:S04]  /*0f60*/  @!P0 LDS R22, [R17+0x2000] ;  /* 0x0020000011168984 */ /* 0x000fe80000000800 */
[----:B------:R-:W1:Y:S01]  /*0f70*/  @!P0 LDS R23, [R18+0x80] ;  /* 0x0000800012178984 */ /* 0x000e620000000800 */
[----:B0-----:R-:W-:Y:S01]  /*0f80*/  @P0 IMAD.IADD R20, R20, 0x1, R21 ;  /* 0x0000000114140824 */ /* 0x001fe200078e0215 */
[----:B-1----:R-:W-:-:S04]  /*0f90*/  @!P0 IADD3 R20, PT, PT, R22, R23, RZ ;  /* 0x0000001716148210 */ /* 0x002fc80007ffe0ff */
[----:B----4-:R-:W-:-:S05]  /*0fa0*/  VIMNMX R15, PT, PT, R15, R20, PT ;  /* 0x000000140f0f7248 */ /* 0x010fca0003fe0100 */
[----:B------:R-:W-:Y:S04]  /*0fb0*/  STS [R8+0x2080], R15 ;  /* 0x0020800f08007388 */ /* 0x000fe80000000800 */
[----:B------:R-:W-:Y:S04]  /*0fc0*/  @P0 LDS R20, [R16+0x4] ;  /* 0x0000040010140984 */ /* 0x000fe80000000800 */
[----:B------:R-:W0:Y:S04]  /*0fd0*/  @P0 LDS R21, [R19+0x100] ;  /* 0x0001000013150984 */ /* 0x000e280000000800 */
[----:B------:R-:W-:Y:S04]  /*0fe0*/  @!P0 LDS R22, [R17+0x4] ;  /* 0x0000040011168984 */ /* 0x000fe80000000800 */
[----:B------:R-:W1:Y:S01]  /*0ff0*/  @!P0 LDS R23, [R18+0x100] ;  /* 0x0001000012178984 */ /* 0x000e620000000800 */
[----:B0-----:R-:W-:-:S02]  /*1000*/  @P0 IMAD.IADD R20, R20, 0x1, R21 ;  /* 0x0000000114140824 */ /* 0x001fc400078e0215 */
[----:B-1----:R-:W-:-:S05]  /*1010*/  @!P0 IMAD.IADD R20, R22, 0x1, R23 ;  /* 0x0000000116148824 */ /* 0x002fca00078e0217 */
[----:B------:R-:W-:-:S05]  /*1020*/  VIMNMX R13, PT, PT, R13, R20, PT ;  /* 0x000000140d0d7248 */ /* 0x000fca0003fe0100 */
[----:B------:R-:W-:Y:S04]  /*1030*/  STS [R8], R13 ;  /* 0x0000000d08007388 */ /* 0x000fe80000000800 */
[----:B------:R-:W-:Y:S04]  /*1040*/  @P0 LDS R20, [R16+0x4] ;  /* 0x0000040010140984 */ /* 0x000fe80000000800 */
[----:B------:R-:W0:Y:S04]  /*1050*/  @P0 LDS R21, [R19+0x180] ;  /* 0x0001800013150984 */ /* 0x000e280000000800 */
[----:B------:R-:W-:Y:S04]  /*1060*/  @!P0 LDS R22, [R17+0x4] ;  /* 0x0000040011168984 */ /* 0x000fe80000000800 */
[----:B------:R-:W1:Y:S01]  /*1070*/  @!P0 LDS R23, [R18+0x180] ;  /* 0x0001800012178984 */ /* 0x000e620000000800 */
[----:B0-----:R-:W-:Y:S01]  /*1080*/  @P0 IADD3 R20, PT, PT, R20, R21, RZ ;  /* 0x0000001514140210 */ /* 0x001fe20007ffe0ff */
[----:B-1----:R-:W-:-:S05]  /*1090*/  @!P0 IMAD.IADD R20, R22, 0x1, R23 ;  /* 0x0000000116148824 */ /* 0x002fca00078e0217 */
[----:B------:R-:W-:-:S05]  /*10a0*/  VIMNMX R11, PT, PT, R11, R20, PT ;  /* 0x000000140b0b7248 */ /* 0x000fca0003fe0100 */
[----:B------:R-:W-:Y:S04]  /*10b0*/  STS [R8+0x80], R11 ;  /* 0x0000800b08007388 */ /* 0x000fe80000000800 */
[----:B------:R-:W-:Y:S04]  /*10c0*/  @P0 LDS R20, [R16+0x2004] ;  /* 0x0020040010140984 */ /* 0x000fe80000000800 */
[----:B------:R-:W0:Y:S04]  /*10d0*/  @P0 LDS R21, [R19+0x100] ;  /* 0x0001000013150984 */ /* 0x000e280000000800 */
[----:B------:R-:W-:Y:S04]  /*10e0*/  @!P0 LDS R22, [R17+0x2004] ;  /* 0x0020040011168984 */ /* 0x000fe80000000800 */
[----:B------:R-:W1:Y:S01]  /*10f0*/  @!P0 LDS R23, [R18+0x100] ;  /* 0x0001000012178984 */ /* 0x000e620000000800 */
[----:B0-----:R-:W-:Y:S01]  /*1100*/  @P0 IMAD.IADD R20, R20, 0x1, R21 ;  /* 0x0000000114140824 */ /* 0x001fe200078e0215 */
[----:B-1----:R-:W-:-:S04]  /*1110*/  @!P0 IADD3 R20, PT, PT, R22, R23, RZ ;  /* 0x0000001716148210 */ /* 0x002fc80007ffe0ff */
[----:B------:R-:W-:-:S05]  /*1120*/  VIMNMX R9, PT, PT, R9, R20, PT ;  /* 0x0000001409097248 */ /* 0x000fca0003fe0100 */
        /* <DEDUP_REMOVED lines=8> */
[----:B------:R0:W-:Y:S02]  /*11b0*/  STS [R8+0x2080], R15 ;  /* 0x0020800f08007388 */ /* 0x0001e40000000800 */
.L_x_9:
[----:B------:R-:W-:Y:S05]  /*11c0*/  BRA.U UP1, `(.L_x_6) ;  /* 0x0000000101947547 */ /* 0x000fea000b800000 */
[----:B------:R-:W-:Y:S01]  /*11d0*/  ISETP.NE.AND P0, PT, R0, RZ, PT ;  /* 0x000000ff0000720c */ /* 0x000fe20003f05270 */
[C---:B------:R-:W-:Y:S01]  /*11e0*/  IMAD R12, R7.reuse, 0x4, R12 ;  /* 0x00000004070c7824 */ /* 0x040fe200078e020c */
[C---:B------:R-:W-:Y:S01]  /*11f0*/  LEA R10, R7.reuse, R10, 0x2 ;  /* 0x0000000a070a7211 */ /* 0x040fe200078e10ff */
[C---:B------:R-:W-:Y:S02]  /*1200*/  IMAD R14, R7.reuse, 0x100, R14 ;  /* 0x00000100070e7824 */ /* 0x040fe400078e020e */
[----:B------:R-:W-:-:S08]  /*1210*/  IMAD R6, R7, 0x100, R6 ;  /* 0x0000010007067824 */ /* 0x000fd000078e0206 */
[----:B------:R-:W-:Y:S04]  /*1220*/  @P0 LDS R0, [R12] ;  /* 0x000000000c000984 */ /* 0x000fe80000000800 */
[----:B------:R-:W5:Y:S04]  /*1230*/  @P0 LDS R7, [R14] ;  /* 0x000000000e070984 */ /* 0x000f680000000800 */
[----:B------:R-:W-:Y:S04]  /*1240*/  @!P0 LDS R16, [R10] ;  /* 0x000000000a108984 */ /* 0x000fe80000000800 */
[----:B------:R-:W1:Y:S01]  /*1250*/  @!P0 LDS R17, [R6] ;  /* 0x0000000006118984 */ /* 0x000e620000000800 */
[----:B-----5:R-:W-:Y:S01]  /*1260*/  @P0 IMAD.IADD R0, R0, 0x1, R7 ;  /* 0x0000000100000824 */ /* 0x020fe200078e0207 */
[----:B-1----:R-:W-:-:S04]  /*1270*/  @!P0 IADD3 R0, PT, PT, R16, R17, RZ ;  /* 0x0000001110008210 */ /* 0x002fc80007ffe0ff */
[----:B------:R-:W-:-:S05]  /*1280*/  VIMNMX R13, PT, PT, R13, R0, PT ;  /* 0x000000000d0d7248 */ /* 0x000fca0003fe0100 */
[----:B------:R-:W-:Y:S04]  /*1290*/  STS [R8], R13 ;  /* 0x0000000d08007388 */ /* 0x000fe80000000800 */
[----:B------:R-:W-:Y:S04]  /*12a0*/  @P0 LDS R0, [R12] ;  /* 0x000000000c000984 */ /* 0x000fe80000000800 */
[----:B------:R-:W1:Y:S04]  /*12b0*/  @P0 LDS R7, [R14+0x80] ;  /* 0x000080000e070984 */ /* 0x000e680000000800 */
[----:B------:R-:W-:Y:S04]  /*12c0*/  @!P0 LDS R16, [R10] ;  /* 0x000000000a108984 */ /* 0x000fe80000000800 */
[----:B------:R-:W5:Y:S01]  /*12d0*/  @!P0 LDS R17, [R6+0x80] ;  /* 0x0000800006118984 */ /* 0x000f620000000800 */
[----:B-1----:R-:W-:Y:S01]  /*12e0*/  @P0 IMAD.IADD R0, R0, 0x1, R7 ;  /* 0x0000000100000824 */ /* 0x002fe200078e0207 */
[----:B-----5:R-:W-:-:S04]  /*12f0*/  @!P0 IADD3 R0, PT, PT, R16, R17, RZ ;  /* 0x0000001110008210 */ /* 0x020fc80007ffe0ff */
[----:B--2---:R-:W-:-:S05]  /*1300*/  VIMNMX R11, PT, PT, R11, R0, PT ;  /* 0x000000000b0b7248 */ /* 0x004fca0003fe0100 */
[----:B------:R-:W-:Y:S04]  /*1310*/  STS [R8+0x80], R11 ;  /* 0x0000800b08007388 */ /* 0x000fe80000000800 */
[----:B------:R-:W-:Y:S04]  /*1320*/  @P0 LDS R0, [R12+0x2000] ;  /* 0x002000000c000984 */ /* 0x000fe80000000800 */
[----:B------:R-:W1:Y:S04]  /*1330*/  @P0 LDS R7, [R14] ;  /* 0x000000000e070984 */ /* 0x000e680000000800 */
[----:B------:R-:W-:Y:S04]  /*1340*/  @!P0 LDS R16, [R10+0x2000] ;  /* 0x002000000a108984 */ /* 0x000fe80000000800 */
[----:B------:R-:W2:Y:S01]  /*1350*/  @!P0 LDS R17, [R6] ;  /* 0x0000000006118984 */ /* 0x000ea20000000800 */
[----:B-1----:R-:W-:Y:S01]  /*1360*/  @P0 IMAD.IADD R0, R0, 0x1, R7 ;  /* 0x0000000100000824 */ /* 0x002fe200078e0207 */
[----:B--2---:R-:W-:-:S04]  /*1370*/  @!P0 IADD3 R0, PT, PT, R16, R17, RZ ;  /* 0x0000001110008210 */ /* 0x004fc80007ffe0ff */
[----:B---3--:R-:W-:-:S05]  /*1380*/  VIMNMX R9, PT, PT, R9, R0, PT ;  /* 0x0000000009097248 */ /* 0x008fca0003fe0100 */
[----:B------:R-:W-:Y:S04]  /*1390*/  STS [R8+0x2000], R9 ;  /* 0x0020000908007388 */ /* 0x000fe80000000800 */
[----:B------:R-:W-:Y:S04]  /*13a0*/  @P0 LDS R0, [R12+0x2000] ;  /* 0x002000000c000984 */ /* 0x000fe80000000800 */
[----:B------:R-:W1:Y:S04]  /*13b0*/  @P0 LDS R7, [R14+0x80] ;  /* 0x000080000e070984 */ /* 0x000e680000000800 */
[----:B------:R-:W-:Y:S04]  /*13c0*/  @!P0 LDS R16, [R10+0x2000] ;  /* 0x002000000a108984 */ /* 0x000fe80000000800 */
[----:B------:R-:W2:Y:S01]  /*13d0*/  @!P0 LDS R17, [R6+0x80] ;  /* 0x0000800006118984 */ /* 0x000ea20000000800 */
[----:B-1----:R-:W-:Y:S01]  /*13e0*/  @P0 IMAD.IADD R0, R0, 0x1, R7 ;  /* 0x0000000100000824 */ /* 0x002fe200078e0207 */
[----:B--2---:R-:W-:-:S04]  /*13f0*/  @!P0 IADD3 R0, PT, PT, R16, R17, RZ ;  /* 0x0000001110008210 */ /* 0x004fc80007ffe0ff */
[----:B0---4-:R-:W-:-:S05]  /*1400*/  VIMNMX R15, PT, PT, R15, R0, PT ;  /* 0x000000000f0f7248 */ /* 0x011fca0003fe0100 */
[----:B------:R0:W-:Y:S02]  /*1410*/  STS [R8+0x2080], R15 ;  /* 0x0020800f08007388 */ /* 0x0001e40000000800 */
.L_x_6:
[----:B-1----:R-:W-:Y:S04]  /*1420*/  STG.E desc[UR10][R4.64], R13 ;  /* 0x0000000d04007986 */ /* 0x002fe8000c10190a */
[----:B--2---:R-:W-:Y:S04]  /*1430*/  STG.E desc[UR10][R4.64+0x80], R11 ;  /* 0x0000800b04007986 */ /* 0x004fe8000c10190a */
[----:B---3--:R-:W-:Y:S04]  /*1440*/  STG.E desc[UR10][R2.64], R9 ;  /* 0x0000000902007986 */ /* 0x008fe8000c10190a */
[----:B----4-:R-:W-:Y:S01]  /*1450*/  STG.E desc[UR10][R2.64+0x80], R15 ;  /* 0x0000800f02007986 */ /* 0x010fe2000c10190a */
[----:B------:R-:W-:Y:S05]  /*1460*/  EXIT ;  /* 0x000000000000794d */ /* 0x000fea0003800000 */
.L_x_10:
        /* <DEDUP_REMOVED lines=9> */
.L_x_18:


//--------------------- .text._Z2p1Piiii          --------------------------
	.section	.text._Z2p1Piiii,"ax",@progbits
	.align	128
        .global         _Z2p1Piiii
        .type           _Z2p1Piiii,@function
        .size           _Z2p1Piiii,(.L_x_19 - _Z2p1Piiii)
        .other          _Z2p1Piiii,@"STO_CUDA_ENTRY STV_DEFAULT"
_Z2p1Piiii:
.text._Z2p1Piiii:
[----:B------:R-:W-:Y:S01]  /*0000*/  LDC R1, c[0x0][0x37c] ;  /* 0x0000df00ff017b82 */ /* 0x000fe20000000800 */
[----:B------:R-:W0:Y:S07]  /*0010*/  S2R R8, SR_TID.Y ;  /* 0x0000000000087919 */ /* 0x000e2e0000002200 */
[----:B------:R-:W0:Y:S01]  /*0020*/  LDC.64 R6, c[0x0][0x388] ;  /* 0x0000e200ff067b82 */ /* 0x000e220000000a00 */
[----:B------:R-:W0:Y:S01]  /*0030*/  LDCU UR4, c[0x0][0x390] ;  /* 0x00007200ff0477ac */ /* 0x000e220008000800 */
[----:B------:R-:W1:Y:S01]  /*0040*/  S2R R0, SR_TID.X ;  /* 0x0000000000007919 */ /* 0x000e620000002100 */
[----:B------:R-:W2:Y:S05]  /*0050*/  LDCU.64 UR6, c[0x0][0x358] ;  /* 0x00006b00ff0677ac */ /* 0x000eaa0008000a00 */
[----:B------:R-:W3:Y:S01]  /*0060*/  LDC.64 R4, c[0x0][0x380] ;  /* 0x0000e000ff047b82 */ /* 0x000ee20000000a00 */
[----:B0-----:R-:W-:-:S02]  /*0070*/  IMAD R3, R7, UR4, R8 ;  /* 0x0000000407037c24 */ /* 0x001fc4000f8e0208 */
[----:B-1----:R-:W-:Y:S02]  /*0080*/  IMAD R9, R7, UR4, R0 ;  /* 0x0000000407097c24 */ /* 0x002fe4000f8e0200 */
[C---:B------:R-:W-:Y:S02]  /*0090*/  VIADD R2, R3.reuse, 0x20 ;  /* 0x0000002003027836 */ /* 0x040fe40000000000 */
[-CC-:B------:R-:W-:Y:S02]  /*00a0*/  IMAD R3, R3, R6.reuse, R9.reuse ;  /* 0x0000000603037224 */ /* 0x180fe400078e0209 */
[----:B------:R-:W-:Y:S02]  /*00b0*/  IMAD R9, R2, R6, R9 ;  /* 0x0000000602097224 */ /* 0x000fe400078e0209 */
[----:B---3--:R-:W-:-:S04]  /*00c0*/  IMAD.WIDE R2, R3, 0x4, R4 ;  /* 0x0000000403027825 */ /* 0x008fc800078e0204 */
[----:B------:R-:W-:Y:S01]  /*00d0*/  IMAD.WIDE R4, R9, 0x4, R4 ;  /* 0x0000000409047825 */ /* 0x000fe200078e0204 */
[----:B--2---:R-:W2:Y:S04]  /*00e0*/  LDG.E R13, desc[UR6][R2.64] ;  /* 0x00000006020d7981 */ /* 0x004ea8000c1e1900 */
[----:B------:R-:W3:Y:S04]  /*00f0*/  LDG.E R15, desc[UR6][R2.64+0x80] ;  /* 0x00008006020f7981 */ /* 0x000ee8000c1e1900 */
[----:B------:R-:W4:Y:S04]  /*0100*/  LDG.E R17, desc[UR6][R4.64] ;  /* 0x0000000604117981 */ /* 0x000f28000c1e1900 */
[----:B------:R-:W5:Y:S01]  /*0110*/  LDG.E R19, desc[UR6][R4.64+0x80] ;  /* 0x0000800604137981 */ /* 0x000f62000c1e1900 */
[----:B------:R-:W0:Y:S01]  /*0120*/  S2UR UR5, SR_CgaCtaId ;  /* 0x00000000000579c3 */ /* 0x000e220000008800 */
[----:B------:R-:W-:Y:S01]  /*0130*/  UMOV UR4, 0x400 ;  /* 0x0000040000047882 */ /* 0x000fe20000000000 */
[----:B------:R-:W-:Y:S01]  /*0140*/  ISETP.GE.AND P0, PT, R7, 0x1, PT ;  /* 0x000000010700780c */ /* 0x000fe20003f06270 */
[----:B0-----:R-:W-:-:S06]  /*0150*/  ULEA UR4, UR5, UR4, 0x18 ;  /* 0x0000000405047291 */ /* 0x001fcc000f8ec0ff */
[----:B------:R-:W-:-:S05]  /*0160*/  LEA R9, R8, UR4, 0x8 ;  /* 0x0000000408097c11 */ /* 0x000fca000f8e40ff */
[----:B------:R-:W-:-:S05]  /*0170*/  IMAD R6, R0, 0x4, R9 ;  /* 0x0000000400067824 */ /* 0x000fca00078e0209 */
[----:B--2---:R0:W-:Y:S04]  /*0180*/  STS [R6], R13 ;  /* 0x0000000d06007388 */ /* 0x0041e80000000800 */
[----:B---3--:R0:W-:Y:S04]  /*0190*/  STS [R6+0x80], R15 ;  /* 0x0000800f06007388 */ /* 0x0081e80000000800 */
[----:B----4-:R0:W-:Y:S04]  /*01a0*/  STS [R6+0x2000], R17 ;  /* 0x0020001106007388 */ /* 0x0101e80000000800 */
[----:B-----5:R0:W-:Y:S01]  /*01b0*/  STS [R6+0x2080], R19 ;  /* 0x0020801306007388 */ /* 0x0201e20000000800 */
[----:B------:R-:W-:Y:S05]  /*01c0*/  @!P0 BRA `(.L_x_11) ;  /* 0x0000001400908947 */ /* 0x000fea0003800000 */
[C---:B------:R-:W-:Y:S01]  /*01d0*/  ISETP.GE.U32.AND P0, PT, R7.reuse, 0x8, PT ;  /* 0x000000080700780c */ /* 0x040fe20003f06070 */
[----:B------:R-:W-:Y:S01]  /*01e0*/  IMAD.MOV.U32 R8, RZ, RZ, RZ ;  /* 0x000000ffff087224 */ /* 0x000fe200078e00ff */
[----:B------:R-:W-:-:S11]  /*01f0*/  LOP3.LUT R18, R7, 0x7, RZ, 0xc0, !PT ;  /* 0x0000000707127812 */ /* 0x000fd600078ec0ff */
[----:B------:R-:W-:Y:S05]  /*0200*/  @!P0 BRA `(.L_x_12) ;  /* 0x0000000800d88947 */ /* 0x000fea0003800000 */
[----:B------:R-:W-:Y:S01]  /*0210*/  LEA R11, R0, UR4, 0x2 ;  /* 0x00000004000b7c11 */ /* 0x000fe2000f8e10ff */
[----:B------:R-:W-:Y:S01]  /*0220*/  VIADD R10, R9, 0x2000 ;  /* 0x00002000090a7836 */ /* 0x000fe20000000000 */
[----:B------:R-:W-:-:S03]  /*0230*/  LOP3.LUT R8, R7, 0x7ffffff8, RZ, 0xc0, !PT ;  /* 0x7ffffff807087812 */ /* 0x000fc600078ec0ff */
[----:B------:R-:W-:Y:S02]  /*0240*/  VIADD R11, R11, 0x400 ;  /* 0x000004000b0b7836 */ /* 0x000fe40000000000 */
[----:B------:R-:W-:-:S07]  /*0250*/  IMAD.MOV R12, RZ, RZ, -R8 ;  /* 0x000000ffff0c7224 */ /* 0x000fce00078e0a08 */
.L_x_13:
[----:B------:R-:W-:Y:S01]  /*0260*/  BAR.SYNC.DEFER_BLOCKING 0x0 ;  /* 0x0000000000007b1d */ /* 0x000fe20000010000 */
[----:B------:R-:W-:-:S05]  /*0270*/  VIADD R12, R12, 0x8 ;  /* 0x000000080c0c7836 */ /* 0x000fca0000000000 */
[----:B------:R-:W-:Y:S01]  /*0280*/  ISETP.NE.AND P0, PT, R12, RZ, PT ;  /* 0x000000ff0c00720c */ /* 0x000fe20003f05270 */
[----:B0-----:R-:W-:Y:S04]  /*0290*/  LDS R13, [R6] ;  /* 0x00000000060d7984 */ /* 0x001fe80000000800 */
[----:B------:R-:W-:Y:S04]  /*02a0*/  LDS R14, [R10+-0x2000] ;  /* 0xffe000000a0e7984 */ /* 0x000fe80000000800 */
[----:B------:R-:W0:Y:S02]  /*02b0*/  LDS R15, [R11+-0x400] ;  /* 0xfffc00000b0f7984 */ /* 0x000e240000000800 */
[----:B0-----:R-:W-:-:S02]  /*02c0*/  VIADDMNMX R13, R15, R14, R13, PT ;  /* 0x0000000e0f0d7246 */ /* 0x001fc4000380010d */
[----:B------:R-:W-:Y:S04]  /*02d0*/  LDS R14, [R6+0x80] ;  /* 0x00008000060e7984 */ /* 0x000fe80000000800 */
[----:B------:R-:W-:Y:S04]  /*02e0*/  STS [R6], R13 ;  /* 0x0000000d06007388 */ /* 0x000fe80000000800 */
[----:B------:R-:W-:Y:S04]  /*02f0*/  LDS R15, [R10+-0x2000] ;  /* 0xffe000000a0f7984 */ /* 0x000fe80000000800 */
[----:B------:R-:W0:Y:S02]  /*0300*/  LDS R16, [R11+-0x380] ;  /* 0xfffc80000b107984 */ /* 0x000e240000000800 */
[----:B0-----:R-:W-:-:S02]  /*0310*/  VIADDMNMX R15, R16, R15, R14, PT ;  /* 0x0000000f100f7246 */ /* 0x001fc4000380010e */
[----:B------:R-:W-:Y:S04]  /*0320*/  LDS R14, [R6+0x2000] ;  /* 0x00200000060e7984 */ /* 0x000fe80000000800 */
[----:B------:R-:W-:Y:S04]  /*0330*/  STS [R6+0x80], R15 ;  /* 0x0000800f06007388 */ /* 0x000fe80000000800 */
[----:B------:R-:W-:Y:S04]  /*0340*/  LDS R17, [R10] ;  /* 0x000000000a117984 */ /* 0x000fe80000000800 */
[----:B------:R-:W0:Y:S02]  /*0350*/  LDS R16, [R11+-0x400] ;  /* 0xfffc00000b107984 */ /* 0x000e240000000800 */
[----:B0-----:R-:W-:-:S02]  /*0360*/  VIADDMNMX R17, R16, R17, R14, PT ;  /* 0x0000001110117246 */ /* 0x001fc4000380010e */
[----:B------:R-:W-:Y:S04]  /*0370*/  LDS R14, [R6+0x2080] ;  /* 0x00208000060e7984 */ /* 0x000fe80000000800 */
[----:B------:R-:W-:Y:S04]  /*0380*/  STS [R6+0x2000], R17 ;  /* 0x0020001106007388 */ /* 0x000fe80000000800 */
[----:B------:R-:W-:Y:S04]  /*0390*/  LDS R13, [R10] ;  /* 0x000000000a0d7984 */ /* 0x000fe80000000800 */
[----:B------:R-:W0:Y:S02]  /*03a0*/  LDS R16, [R11+-0x380] ;  /* 0xfffc80000b107984 */ /* 0x000e240000000800 */
[----:B0-----:R-:W-:-:S05]  /*03b0*/  VIADDMNMX R13, R16, R13, R14, PT ;  /* 0x0000000d100d7246 */ /* 0x001fca000380010e */
[----:B------:R-:W-:Y:S01]  /*03c0*/  STS [R6+0x2080], R13 ;  /* 0x0020800d06007388 */ /* 0x000fe20000000800 */
[----:B------:R-:W-:Y:S06]  /*03d0*/  BAR.SYNC.DEFER_BLOCKING 0x0 ;  /* 0x0000000000007b1d */ /* 0x000fec0000010000 */
[----:B------:R-:W-:Y:S04]  /*03e0*/  LDS R14, [R6] ;  /* 0x00000000060e7984 */ /* 0x000fe80000000800 */
[----:B------:R-:W-:Y:S04]  /*03f0*/  LDS R15, [R10+-0x1ffc] ;  /* 0xffe004000a0f7984 */ /* 0x000fe80000000800 */
[----:B------:R-:W0:Y:S04]  /*0400*/  LDS R16, [R11+-0x300] ;  /* 0xfffd00000b107984 */ /* 0x000e280000000800 */
[----:B------:R-:W-:Y:S01]  /*0410*/  LDS R13, [R6+0x2000] ;  /* 0x00200000060d7984 */ /* 0x000fe20000000800 */
[----:B0-----:R-:W-:-:S03]  /*0420*/  VIADDMNMX R15, R16, R15, R14, PT ;  /* 0x0000000f100f7246 */ /* 0x001fc6000380010e */
[----:B------:R-:W-:Y:S04]  /*0430*/  LDS R14, [R6+0x80] ;  /* 0x00008000060e7984 */ /* 0x000fe80000000800 */
[----:B------:R-:W-:Y:S04]  /*0440*/  STS [R6], R15 ;  /* 0x0000000f06007388 */ /* 0x000fe80000000800 */
[----:B------:R-:W-:Y:S04]  /*0450*/  LDS R17, [R10+-0x1ffc] ;  /* 0xffe004000a117984 */ /* 0x000fe80000000800 */
[----:B------:R-:W0:Y:S02]  /*0460*/  LDS R16, [R11+-0x280] ;  /* 0xfffd80000b107984 */ /* 0x000e240000000800 */
[----:B0-----:R-:W-:-:S05]  /*0470*/  VIADDMNMX R17, R16, R17, R14, PT ;  /* 0x0000001110117246 */ /* 0x001fca000380010e */
[----:B------:R-:W-:Y:S04]  /*0480*/  STS [R6+0x80], R17 ;  /* 0x0000801106007388 */ /* 0x000fe80000000800 */
[----:B------:R-:W-:Y:S04]  /*0490*/  LDS R14, [R10+0x4] ;  /* 0x000004000a0e7984 */ /* 0x000fe80000000800 */
[----:B------:R-:W0:Y:S02]  /*04a0*/  LDS R16, [R11+-0x300] ;  /* 0xfffd00000b107984 */ /* 0x000e240000000800 */
[----:B0-----:R-:W-:-:S02]  /*04b0*/  VIADDMNMX R13, R16, R14, R13, PT ;  /* 0x0000000e100d7246 */ /* 0x001fc4000380010d */
[----:B------:R-:W-:Y:S04]  /*04c0*/  LDS R14, [R6+0x2080] ;  /* 0x00208000060e7984 */ /* 0x000fe80000000800 */
[----:B------:R-:W-:Y:S04]  /*04d0*/  STS [R6+0x2000], R13 ;  /* 0x0020000d06007388 */ /* 0x000fe80000000800 */
[----:B------:R-:W-:Y:S04]  /*04e0*/  LDS R15, [R10+0x4] ;  /* 0x000004000a0f7984 */ /* 0x000fe80000000800 */
[----:B------:R-:W0:Y:S02]  /*04f0*/  LDS R16, [R11+-0x280] ;  /* 0xfffd80000b107984 */ /* 0x000e240000000800 */
[----:B0-----:R-:W-:-:S05]  /*0500*/  VIADDMNMX R15, R16, R15, R14, PT ;  /* 0x0000000f100f7246 */ /* 0x001fca000380010e */
[----:B------:R-:W-:Y:S01]  /*0510*/  STS [R6+0x2080], R15 ;  /* 0x0020800f06007388 */ /* 0x000fe20000000800 */
[----:B------:R-:W-:Y:S06]  /*0520*/  BAR.SYNC.DEFER_BLOCKING 0x0 ;  /* 0x0000000000007b1d */ /* 0x000fec0000010000 */
[----:B------:R-:W-:Y:S04]  /*0530*/  LDS R14, [R6] ;  /* 0x00000000060e7984 */ /* 0x000fe80000000800 */
        /* <DEDUP_REMOVED lines=43> */
[----:B------:R-:W0:Y:S04]  /*07f0*/  LDS R16, [R11] ;  /* 0x000000000b107984 */ /* 0x000e280000000800 */
[----:B------:R-:W-:Y:S01]  /*0800*/  LDS R13, [R6+0x2000] ;  /* 0x00200000060d7984 */ /* 0x000fe20000000800 */
[----:B0-----:R-:W-:-:S03]  /*0810*/  VIADDMNMX R15, R16, R15, R14, PT ;  /* 0x0000000f100f7246 */ /* 0x001fc6000380010e */
[----:B------:R-:W-:Y:S04]  /*0820*/  LDS R14, [R6+0x80] ;  /* 0x00008000060e7984 */ /* 0x000fe80000000800 */
[----:B------:R-:W-:Y:S04]  /*0830*/  STS [R6], R15 ;  /* 0x0000000f06007388 */ /* 0x000fe80000000800 */
[----:B------:R-:W-:Y:S04]  /*0840*/  LDS R17, [R10+-0x1ff0] ;  /* 0xffe010000a117984 */ /* 0x000fe80000000800 */
[----:B------:R-:W0:Y:S02]  /*0850*/  LDS R16, [R11+0x80] ;  /* 0x000080000b107984 */ /* 0x000e240000000800 */
[----:B0-----:R-:W-:-:S05]  /*0860*/  VIADDMNMX R17, R16, R17, R14, PT ;  /* 0x0000001110117246 */ /* 0x001fca000380010e */
[----:B------:R-:W-:Y:S04]  /*0870*/  STS [R6+0x80], R17 ;  /* 0x0000801106007388 */ /* 0x000fe80000000800 */
[----:B------:R-:W-:Y:S04]  /*0880*/  LDS R14, [R10+0x10] ;  /* 0x000010000a0e7984 */ /* 0x000fe80000000800 */
[----:B------:R-:W0:Y:S02]  /*0890*/  LDS R16, [R11] ;  /* 0x000000000b107984 */ /* 0x000e240000000800 */
[----:B0-----:R-:W-:-:S02]  /*08a0*/  VIADDMNMX R13, R16, R14, R13, PT ;  /* 0x0000000e100d7246 */ /* 0x001fc4000380010d */
[----:B------:R-:W-:Y:S04]  /*08b0*/  LDS R14, [R6+0x2080] ;  /* 0x00208000060e7984 */ /* 0x000fe80000000800 */
[----:B------:R-:W-:Y:S04]  /*08c0*/  STS [R6+0x2000], R13 ;  /* 0x0020000d06007388 */ /* 0x000fe80000000800 */
[----:B------:R-:W-:Y:S04]  /*08d0*/  LDS R15, [R10+0x10] ;  /* 0x000010000a0f7984 */ /* 0x000fe80000000800 */
[----:B------:R-:W0:Y:S02]  /*08e0*/  LDS R16, [R11+0x80] ;  /* 0x000080000b107984 */ /* 0x000e240000000800 */
[----:B0-----:R-:W-:-:S05]  /*08f0*/  VIADDMNMX R15, R16, R15, R14, PT ;  /* 0x0000000f100f7246 */ /* 0x001fca000380010e */
[----:B------:R-:W-:Y:S01]  /*0900*/  STS [R6+0x2080], R15 ;  /* 0x0020800f06007388 */ /* 0x000fe20000000800 */
[----:B------:R-:W-:Y:S06]  /*0910*/  BAR.SYNC.DEFER_BLOCKING 0x0 ;  /* 0x0000000000007b1d */ /* 0x000fec0000010000 */
[----:B------:R-:W-:Y:S04]  /*0920*/  LDS R14, [R6] ;  /* 0x00000000060e7984 */ /* 0x000fe80000000800 */
[----:B------:R-:W-:Y:S04]  /*0930*/  LDS R17, [R10+-0x1fec] ;  /* 0xffe014000a117984 */ /* 0x000fe80000000800 */
[----:B------:R-:W0:Y:S02]  /*0940*/  LDS R16, [R11+0x100] ;  /* 0x000100000b107984 */ /* 0x000e240000000800 */
[----:B0-----:R-:W-:-:S02]  /*0950*/  VIADDMNMX R17, R16, R17, R14, PT ;  /* 0x0000001110117246 */ /* 0x001fc4000380010e */
[----:B------:R-:W-:Y:S04]  /*0960*/  LDS R14, [R6+0x80] ;  /* 0x00008000060e7984 */ /* 0x000fe80000000800 */
[----:B------:R-:W-:Y:S04]  /*0970*/  STS [R6], R17 ;  /* 0x0000001106007388 */ /* 0x000fe80000000800 */
[----:B------:R-:W-:Y:S04]  /*0980*/  LDS R13, [R10+-0x1fec] ;  /* 0xffe014000a0d7984 */ /* 0x000fe80000000800 */
[----:B------:R-:W0:Y:S02]  /*0990*/  LDS R16, [R11+0x180] ;  /* 0x000180000b107984 */ /* 0x000e240000000800 */
[----:B0-----:R-:W-:-:S02]  /*09a0*/  VIADDMNMX R13, R16, R13, R14, PT ;  /* 0x0000000d100d7246 */ /* 0x001fc4000380010e */
[----:B------:R-:W-:Y:S04]  /*09b0*/  LDS R14, [R6+0x2000] ;  /* 0x00200000060e7984 */ /* 0x000fe80000000800 */
[----:B------:R-:W-:Y:S04]  /*09c0*/  STS [R6+0x80], R13 ;  /* 0x0000800d06007388 */ /* 0x000fe80000000800 */
[----:B------:R-:W-:Y:S04]  /*09d0*/  LDS R15, [R10+0x14] ;  /* 0x000014000a0f7984 */ /* 0x000fe80000000800 */
[----:B------:R-:W0:Y:S02]  /*09e0*/  LDS R16, [R11+0x100] ;  /* 0x000100000b107984 */ /* 0x000e240000000800 */
        /* <DEDUP_REMOVED lines=31> */
[----:B------:R-:W0:Y:S04]  /*0be0*/  LDS R16, [R11+0x300] ;  /* 0x000300000b107984 */ /* 0x000e280000000800 */
        /* <DEDUP_REMOVED lines=9> */
[----:B------:R-:W0:Y:S02]  /*0c80*/  LDS R16, [R11+0x300] ;  /* 0x000300000b107984 */ /* 0x000e240000000800 */
[----:B0-----:R-:W-:-:S02]  /*0c90*/  VIADDMNMX R19, R16, R14, R13, PT ;  /* 0x0000000e10137246 */ /* 0x001fc4000380010d */
[----:B------:R-:W-:Y:S04]  /*0ca0*/  LDS R13, [R6+0x2080] ;  /* 0x00208000060d7984 */ /* 0x000fe80000000800 */
[----:B------:R-:W-:Y:S04]  /*0cb0*/  STS [R6+0x2000], R19 ;  /* 0x0020001306007388 */ /* 0x000fe80000000800 */
[----:B------:R0:W-:Y:S04]  /*0cc0*/  LDS R14, [R10+0x1c] ;  /* 0x00001c000a0e7984 */ /* 0x0001e80000000800 */
[----:B-1----:R1:W2:Y:S01]  /*0cd0*/  LDS R16, [R11+0x380] ;  /* 0x000380000b107984 */ /* 0x0022a20000000800 */
[----:B0-----:R-:W-:-:S02]  /*0ce0*/  VIADD R10, R10, 0x20 ;  /* 0x000000200a0a7836 */ /* 0x001fc40000000000 */
[----:B-1----:R-:W-:Y:S01]  /*0cf0*/  VIADD R11, R11, 0x800 ;  /* 0x000008000b0b7836 */ /* 0x002fe20000000000 */
[----:B--2---:R-:W-:-:S05]  /*0d00*/  VIADDMNMX R21, R16, R14, R13, PT ;  /* 0x0000000e10157246 */ /* 0x004fca000380010d */
[----:B------:R1:W-:Y:S01]  /*0d10*/  STS [R6+0x2080], R21 ;  /* 0x0020801506007388 */ /* 0x0003e20000000800 */
[----:B------:R-:W-:Y:S05]  /*0d20*/  @P0 BRA `(.L_x_13) ;  /* 0xfffffff4004c0947 */ /* 0x000fea000383ffff */
[----:B------:R-:W-:Y:S02]  /*0d30*/  IMAD.MOV.U32 R13, RZ, RZ, R15 ;  /* 0x000000ffff0d7224 */ /* 0x000fe400078e000f */
[----:B------:R-:W-:Y:S02]  /*0d40*/  IMAD.MOV.U32 R15, RZ, RZ, R17 ;  /* 0x000000ffff0f7224 */ /* 0x000fe400078e0011 */
[----:B------:R-:W-:Y:S02]  /*0d50*/  IMAD.MOV.U32 R17, RZ, RZ, R19 ;  /* 0x000000ffff117224 */ /* 0x000fe400078e0013 */
[----:B------:R-:W-:-:S07]  /*0d60*/  IMAD.MOV.U32 R19, RZ, RZ, R21 ;  /* 0x000000ffff137224 */ /* 0x000fce00078e0015 */
.L_x_12:
[----:B------:R-:W-:-:S13]  /*0d70*/  ISETP.NE.AND P0, PT, R18, RZ, PT ;  /* 0x000000ff1200720c */ /* 0x000fda0003f05270 */
[----:B------:R-:W-:Y:S05]  /*0d80*/  @!P0 BRA `(.L_x_11) ;  /* 0x0000000800a08947 */ /* 0x000fea0003800000 */
[----:B------:R-:W-:Y:S02]  /*0d90*/  ISETP.GE.U32.AND P0, PT, R18, 0x4, PT ;  /* 0x000000041200780c */ /* 0x000fe40003f06070 */
[----:B------:R-:W-:-:S04]  /*0da0*/  LOP3.LUT R16, R7, 0x3, RZ, 0xc0, !PT ;  /* 0x0000000307107812 */ /* 0x000fc800078ec0ff */
[----:B------:R-:W-:-:S07]  /*0db0*/  ISETP.NE.AND P1, PT, R16, RZ, PT ;  /* 0x000000ff1000720c */ /* 0x000fce0003f25270 */
[----:B------:R-:W-:Y:S06]  /*0dc0*/  @!P0 BRA `(.L_x_14) ;  /* 0x0000000400608947 */ /* 0x000fec0003800000 */
[----:B------:R-:W-:Y:S01]  /*0dd0*/  BAR.SYNC.DEFER_BLOCKING 0x0 ;  /* 0x0000000000007b1d */ /* 0x000fe20000010000 */
[C---:B------:R-:W-:Y:S01]  /*0de0*/  LEA R11, R8.reuse, UR4, 0x8 ;  /* 0x00000004080b7c11 */ /* 0x040fe2000f8e40ff */
[C---:B------:R-:W-:Y:S02]  /*0df0*/  IMAD R10, R8.reuse, 0x4, R9 ;  /* 0x00000004080a7824 */ /* 0x040fe400078e0209 */
[----:B------:R-:W-:Y:S02]  /*0e00*/  VIADD R8, R8, 0x4 ;  /* 0x0000000408087836 */ /* 0x000fe40000000000 */
[----:B------:R-:W-:Y:S01]  /*0e10*/  IMAD R11, R0, 0x4, R11 ;  /* 0x00000004000b7824 */ /* 0x000fe200078e020b */
[----:B------:R-:W-:Y:S04]  /*0e20*/  LDS R12, [R6] ;  /* 0x00000000060c7984 */ /* 0x000fe80000000800 */
[----:B0-----:R-:W-:Y:S04]  /*0e30*/  LDS R13, [R10] ;  /* 0x000000000a0d7984 */ /* 0x001fe80000000800 */
[----:B------:R-:W0:Y:S02]  /*0e40*/  LDS R14, [R11] ;  /* 0x000000000b0e7984 */ /* 0x000e240000000800 */
[----:B0-----:R-:W-:-:S02]  /*0e50*/  VIADDMNMX R13, R14, R13, R12, PT ;  /* 0x0000000d0e0d7246 */ /* 0x001fc4000380010c */
[----:B------:R-:W-:Y:S04]  /*0e60*/  LDS R12, [R6+0x80] ;  /* 0x00008000060c7984 */ /* 0x000fe80000000800 */
[----:B------:R-:W-:Y:S04]  /*0e70*/  STS [R6], R13 ;  /* 0x0000000d06007388 */ /* 0x000fe80000000800 */
[----:B------:R-:W-:Y:S04]  /*0e80*/  LDS R15, [R10] ;  /* 0x000000000a0f7984 */ /* 0x000fe80000000800 */
[----:B------:R-:W0:Y:S02]  /*0e90*/  LDS R14, [R11+0x80] ;  /* 0x000080000b0e7984 */ /* 0x000e240000000800 */
[----:B0-----:R-:W-:-:S02]  /*0ea0*/  VIADDMNMX R15, R14, R15, R12, PT ;  /* 0x0000000f0e0f7246 */ /* 0x001fc4000380010c */
[----:B------:R-:W-:Y:S04]  /*0eb0*/  LDS R12, [R6+0x2000] ;  /* 0x00200000060c7984 */ /* 0x000fe80000000800 */
        /* <DEDUP_REMOVED lines=12> */
[----:B------:R-:W-:Y:S04]  /*0f80*/  LDS R15, [R10+0x4] ;  /* 0x000004000a0f7984 */ /* 0x000fe80000000800 */
[----:B------:R-:W0:Y:S02]  /*0f90*/  LDS R14, [R11+0x100] ;  /* 0x000100000b0e7984 */ /* 0x000e240000000800 */
[----:B0-----:R-:W-:-:S02]  /*0fa0*/  VIADDMNMX R15, R14, R15, R12, PT ;  /* 0x0000000f0e0f7246 */ /* 0x001fc4000380010c */
[----:B------:R-:W-:Y:S04]  /*0fb0*/  LDS R12, [R6+0x80] ;  /* 0x00008000060c7984 */ /* 0x000fe80000000800 */
[----:B------:R-:W-:Y:S04]  /*0fc0*/  STS [R6], R15 ;  /* 0x0000000f06007388 */ /* 0x000fe80000000800 */
[----:B------:R-:W-:Y:S04]  /*0fd0*/  LDS R17, [R10+0x4] ;  /* 0x000004000a117984 */ /* 0x000fe80000000800 */
        /* <DEDUP_REMOVED lines=37> */
[----:B------:R-:W0:Y:S04]  /*1230*/  LDS R14, [R11+0x300] ;  /* 0x000300000b0e7984 */ /* 0x000e280000000800 */
[----:B------:R-:W-:Y:S04]  /*1240*/  LDS R17, [R6+0x2000] ;  /* 0x0020000006117984 */ /* 0x000fe80000000800 */
[----:B------:R-:W-:Y:S01]  /*1250*/  LDS R19, [R6+0x2080] ;  /* 0x0020800006137984 */ /* 0x000fe20000000800 */
[----:B0-----:R-:W-:-:S03]  /*1260*/  VIADDMNMX R13, R14, R12, R13, PT ;  /* 0x0000000c0e0d7246 */ /* 0x001fc6000380010d */
[----:B------:R-:W-:Y:S04]  /*1270*/  LDS R12, [R6+0x80] ;  /* 0x00008000060c7984 */ /* 0x000fe80000000800 */
[----:B------:R-:W-:Y:S04]  /*1280*/  STS [R6], R13 ;  /* 0x0000000d06007388 */ /* 0x000fe80000000800 */
[----:B------:R-:W-:Y:S04]  /*1290*/  LDS R15, [R10+0xc] ;  /* 0x00000c000a0f7984 */ /* 0x000fe80000000800 */
[----:B------:R-:W0:Y:S02]  /*12a0*/  LDS R14, [R11+0x380] ;  /* 0x000380000b0e7984 */ /* 0x000e240000000800 */
[----:B0-----:R-:W-:-:S05]  /*12b0*/  VIADDMNMX R15, R14, R15, R12, PT ;  /* 0x0000000f0e0f7246 */ /* 0x001fca000380010c */
[----:B------:R-:W-:Y:S04]  /*12c0*/  STS [R6+0x80], R15 ;  /* 0x0000800f06007388 */ /* 0x000fe80000000800 */
[----:B------:R-:W-:Y:S04]  /*12d0*/  LDS R12, [R10+0x200c] ;  /* 0x00200c000a0c7984 */ /* 0x000fe80000000800 */
[----:B------:R-:W0:Y:S02]  /*12e0*/  LDS R14, [R11+0x300] ;  /* 0x000300000b0e7984 */ /* 0x000e240000000800 */
[----:B0-----:R-:W-:-:S05]  /*12f0*/  VIADDMNMX R17, R14, R12, R17, PT ;  /* 0x0000000c0e117246 */ /* 0x001fca0003800111 */
[----:B------:R-:W-:Y:S04]  /*1300*/  STS [R6+0x2000], R17 ;  /* 0x0020001106007388 */ /* 0x000fe80000000800 */
[----:B------:R-:W-:Y:S04]  /*1310*/  LDS R12, [R10+0x200c] ;  /* 0x00200c000a0c7984 */ /* 0x000fe80000000800 */
[----:B------:R-:W0:Y:S02]  /*1320*/  LDS R14, [R11+0x380] ;  /* 0x000380000b0e7984 */ /* 0x000e240000000800 */
[----:B0-----:R-:W-:-:S05]  /*1330*/  VIADDMNMX R19, R14, R12, R19, PT ;  /* 0x0000000c0e137246 */ /* 0x001fca0003800113 */
[----:B------:R2:W-:Y:S02]  /*1340*/  STS [R6+0x2080], R19 ;  /* 0x0020801306007388 */ /* 0x0005e40000000800 */
.L_x_14:
[----:B------:R-:W-:Y:S05]  /*1350*/  @!P1 BRA `(.L_x_11) ;  /* 0x00000004002c9947 */ /* 0x000fea0003800000 */
[----:B------:R-:W-:Y:S02]  /*1360*/  ISETP.NE.AND P0, PT, R16, 0x1, PT ;  /* 0x000000011000780c */ /* 0x000fe40003f05270 */
[----:B------:R-:W-:-:S04]  /*1370*/  LOP3.LUT R7, R7, 0x1, RZ, 0xc0, !PT ;  /* 0x0000000107077812 */ /* 0x000fc800078ec0ff */
[----:B------:R-:W-:-:S07]  /*1380*/  ISETP.NE.U32.AND P1, PT, R7, 0x1, PT ;  /* 0x000000010700780c */ /* 0x000fce0003f25070 */
[----:B------:R-:W-:Y:S06]  /*1390*/  @!P0 BRA `(.L_x_15) ;  /* 0x0000000000b88947 */ /* 0x000fec0003800000 */
[----:B------:R-:W-:Y:S01]  /*13a0*/  BAR.SYNC.DEFER_BLOCKING 0x0 ;  /* 0x0000000000007b1d */ /* 0x000fe20000010000 */
[C---:B------:R-:W-:Y:S01]  /*13b0*/  LEA R11, R8.reuse, UR4, 0x8 ;  /* 0x00000004080b7c11 */ /* 0x040fe2000f8e40ff */
[C---:B------:R-:W-:Y:S02]  /*13c0*/  IMAD R7, R8.reuse, 0x4, R9 ;  /* 0x0000000408077824 */ /* 0x040fe400078e0209 */
[----:B------:R-:W-:Y:S02]  /*13d0*/  VIADD R8, R8, 0x2 ;  /* 0x0000000208087836 */ /* 0x000fe40000000000 */
[----:B------:R-:W-:Y:S02]  /*13e0*/  IMAD R10, R0, 0x4, R11 ;  /* 0x00000004000a7824 */ /* 0x000fe400078e020b */
[----:B------:R-:W-:Y:S04]  /*13f0*/  LDS R11, [R6] ;  /* 0x00000000060b7984 */ /* 0x000fe80000000800 */
[----:B------:R-:W-:Y:S04]  /*1400*/  LDS R12, [R7] ;  /* 0x00000000070c7984 */ /* 0x000fe80000000800 */
[----:B0-----:R-:W0:Y:S02]  /*1410*/  LDS R13, [R10] ;  /* 0x000000000a0d7984 */ /* 0x001e240000000800 */
        /* <DEDUP_REMOVED lines=22> */
[----:B--2---:R-:W-:Y:S01]  /*1580*/  LDS R19, [R6+0x2080] ;  /* 0x0020800006137984 */ /* 0x004fe20000000800 */
        /* <DEDUP_REMOVED lines=15> */
.L_x_15:
[----:B------:R-:W-:Y:S05]  /*1680*/  @P1 BRA `(.L_x_11) ;  /* 0x0000000000601947 */ /* 0x000fea0003800000 */
[----:B------:R-:W-:Y:S01]  /*1690*/  BAR.SYNC.DEFER_BLOCKING 0x0 ;  /* 0x0000000000007b1d */ /* 0x000fe20000010000 */
[C---:B------:R-:W-:Y:S01]  /*16a0*/  LEA R7, R8.reuse, UR4, 0x8 ;  /* 0x0000000408077c11 */ /* 0x040fe2000f8e40ff */
[----:B------:R-:W-:-:S04]  /*16b0*/  IMAD R8, R8, 0x4, R9 ;  /* 0x0000000408087824 */ /* 0x000fc800078e0209 */
[----:B------:R-:W-:Y:S01]  /*16c0*/  IMAD R7, R0, 0x4, R7 ;  /* 0x0000000400077824 */ /* 0x000fe200078e0207 */
[----:B0-----:R-:W-:Y:S04]  /*16d0*/  LDS R13, [R6] ;  /* 0x00000000060d7984 */ /* 0x001fe80000000800 */
[----:B------:R-:W-:Y:S04]  /*16e0*/  LDS R0, [R8] ;  /* 0x0000000008007984 */ /* 0x000fe80000000800 */
[----:B------:R-:W0:Y:S04]  /*16f0*/  LDS R9, [R7] ;  /* 0x0000000007097984 */ /* 0x000e280000000800 */
[----:B------:R-:W-:Y:S04]  /*1700*/  LDS R15, [R6+0x80] ;  /* 0x00008000060f7984 */ /* 0x000fe80000000800 */
[----:B------:R-:W-:Y:S04]  /*1710*/  LDS R17, [R6+0x2000] ;  /* 0x0020000006117984 */ /* 0x000fe80000000800 */
[----:B--23--:R-:W-:Y:S01]  /*1720*/  LDS R19, [R6+0x2080] ;  /* 0x0020800006137984 */ /* 0x00cfe20000000800 */
[----:B0-----:R-:W-:-:S05]  /*1730*/  VIADDMNMX R13, R9, R0, R13, PT ;  /* 0x00000000090d7246 */ /* 0x001fca000380010d */
[----:B------:R-:W-:Y:S04]  /*1740*/  STS [R6], R13 ;  /* 0x0000000d06007388 */ /* 0x000fe80000000800 */
[----:B------:R-:W-:Y:S04]  /*1750*/  LDS R0, [R8] ;  /* 0x0000000008007984 */ /* 0x000fe80000000800 */
[----:B------:R-:W0:Y:S02]  /*1760*/  LDS R9, [R7+0x80] ;  /* 0x0000800007097984 */ /* 0x000e240000000800 */
[----:B0-----:R-:W-:-:S05]  /*1770*/  VIADDMNMX R15, R9, R0, R15, PT ;  /* 0x00000000090f7246 */ /* 0x001fca000380010f */
[----:B------:R-:W-:Y:S04]  /*1780*/  STS [R6+0x80], R15 ;  /* 0x0000800f06007388 */ /* 0x000fe80000000800 */
[----:B------:R-:W-:Y:S04]  /*1790*/  LDS R0, [R8+0x2000] ;  /* 0x0020000008007984 */ /* 0x000fe80000000800 */
[----:B------:R-:W0:Y:S02]  /*17a0*/  LDS R9, [R7] ;  /* 0x0000000007097984 */ /* 0x000e240000000800 */
[----:B0-----:R-:W-:-:S05]  /*17b0*/  VIADDMNMX R17, R9, R0, R17, PT ;  /* 0x0000000009117246 */ /* 0x001fca0003800111 */
[----:B------:R-:W-:Y:S04]  /*17c0*/  STS [R6+0x2000], R17 ;  /* 0x0020001106007388 */ /* 0x000fe80000000800 */
[----:B------:R-:W-:Y:S04]  /*17d0*/  LDS R0, [R8+0x2000] ;  /* 0x0020000008007984 */ /* 0x000fe80000000800 */
[----:B------:R-:W0:Y:S02]  /*17e0*/  LDS R9, [R7+0x80] ;  /* 0x0000800007097984 */ /* 0x000e240000000800 */
[----:B0-----:R-:W-:-:S05]  /*17f0*/  VIADDMNMX R19, R9, R0, R19, PT ;  /* 0x0000000009137246 */ /* 0x001fca0003800113 */
[----:B------:R4:W-:Y:S02]  /*1800*/  STS [R6+0x2080], R19 ;  /* 0x0020801306007388 */ /* 0x0009e40000000800 */
.L_x_11:
[----:B------:R-:W-:Y:S04]  /*1810*/  STG.E desc[UR6][R2.64], R13 ;  /* 0x0000000d02007986 */ /* 0x000fe8000c101906 */
[----:B------:R-:W-:Y:S04]  /*1820*/  STG.E desc[UR6][R2.64+0x80], R15 ;  /* 0x0000800f02007986 */ /* 0x000fe8000c101906 */
[----:B------:R-:W-:Y:S04]  /*1830*/  STG.E desc[UR6][R4.64], R17 ;  /* 0x0000001104007986 */ /* 0x000fe8000c101906 */
[----:B------:R-:W-:Y:S01]  /*1840*/  STG.E desc[UR6][R4.64+0x80], R19 ;  /* 0x0000801304007986 */ /* 0x000fe2000c101906 */
[----:B------:R-:W-:Y:S05]  /*1850*/  EXIT ;  /* 0x000000000000794d */ /* 0x000fea0003800000 */
.L_x_16:
        /* <DEDUP_REMOVED lines=10> */
.L_x_19:


//--------------------- .nv.shared._Z2p3Piiiiii   --------------------------
	.section	.nv.shared._Z2p3Piiiiii,"aw",@nobits
	.sectionflags	@""
	.align	4
.nv.shared._Z2p3Piiiiii:
	.zero		33792


//--------------------- .nv.shared.reserved.0     --------------------------
	.section	.nv.shared.reserved.0,"aw",@nobits
	.weak		__nv_reservedSMEM_offset_0_alias
	.size		__nv_reservedSMEM_offset_0_alias, 0, 64
	.other		__nv_reservedSMEM_offset_0_alias,@"STO_CUDA_RESERVED_SHARED STV_DEFAULT"
__nv_reservedSMEM_offset_0_alias:
	.zero		0
	.zero		64


//--------------------- .nv.shared._Z2p2Piiii     --------------------------
	.section	.nv.shared._Z2p2Piiii,"aw",@nobits
	.sectionflags	@""
	.align	4
.nv.shared._Z2p2Piiii:
	.zero		33792


//--------------------- .nv.shared._Z2p1Piiii     --------------------------
	.section	.nv.shared._Z2p1Piiii,"aw",@nobits
	.sectionflags	@""
	.align	4
.nv.shared._Z2p1Piiii:
	.zero		17408


//--------------------- .nv.constant0._Z2p3Piiiiii --------------------------
	.section	.nv.constant0._Z2p3Piiiiii,"a",@progbits
	.sectionflags	@""
	.align	4
.nv.constant0._Z2p3Piiiiii:
	.zero		924


//--------------------- .nv.constant0._Z2p2Piiii  --------------------------
	.section	.nv.constant0._Z2p2Piiii,"a",@progbits
	.sectionflags	@""
	.align	4
.nv.constant0._Z2p2Piiii:
	.zero		916


//--------------------- .nv.constant0._Z2p1Piiii  --------------------------
	.section	.nv.constant0._Z2p1Piiii,"a",@progbits
	.sectionflags	@""
	.align	4
.nv.constant0._Z2p1Piiii:
	.zero		916


//--------------------- SYMBOLS --------------------------

	.type		.nv.reservedSmem.offset0,@object
	.size		.nv.reservedSmem.offset0,0x4
	.type		.nv.reservedSmem.cap,@object
	.size		.nv.reservedSmem.cap,0x4
